//
// Generated by NVIDIA NVVM Compiler
//
// Compiler Build ID: CL-36424714
// Cuda compilation tools, release 13.0, V13.0.88
// Based on NVVM 20.0.0
//

.version 9.0
.target sm_100
.address_size 64

	// .globl	_Z14computeDensityiPdS_S_S_S_S_

.visible .entry _Z14computeDensityiPdS_S_S_S_S_(
	.param .u32 _Z14computeDensityiPdS_S_S_S_S__param_0,
	.param .u64 .ptr .align 1 _Z14computeDensityiPdS_S_S_S_S__param_1,
	.param .u64 .ptr .align 1 _Z14computeDensityiPdS_S_S_S_S__param_2,
	.param .u64 .ptr .align 1 _Z14computeDensityiPdS_S_S_S_S__param_3,
	.param .u64 .ptr .align 1 _Z14computeDensityiPdS_S_S_S_S__param_4,
	.param .u64 .ptr .align 1 _Z14computeDensityiPdS_S_S_S_S__param_5,
	.param .u64 .ptr .align 1 _Z14computeDensityiPdS_S_S_S_S__param_6
)
{
	.reg .pred 	%p<7>;
	.reg .b32 	%r<48>;
	.reg .b32 	%f<5>;
	.reg .b64 	%rd<59>;
	.reg .b64 	%fd<131>;

	ld.param.u32 	%r8, [_Z14computeDensityiPdS_S_S_S_S__param_0];
	ld.param.u64 	%rd3, [_Z14computeDensityiPdS_S_S_S_S__param_1];
	ld.param.u64 	%rd4, [_Z14computeDensityiPdS_S_S_S_S__param_2];
	ld.param.u64 	%rd5, [_Z14computeDensityiPdS_S_S_S_S__param_3];
	ld.param.u64 	%rd6, [_Z14computeDensityiPdS_S_S_S_S__param_4];
	ld.param.u64 	%rd1, [_Z14computeDensityiPdS_S_S_S_S__param_5];
	ld.param.u64 	%rd2, [_Z14computeDensityiPdS_S_S_S_S__param_6];
	cvta.to.global.u64 	%rd7, %rd6;
	cvta.to.global.u64 	%rd8, %rd4;
	cvta.to.global.u64 	%rd9, %rd5;
	cvta.to.global.u64 	%rd10, %rd3;
	mov.u32 	%r9, %tid.x;
	mov.u32 	%r10, %ctaid.x;
	mov.u32 	%r11, %ntid.x;
	mov.u32 	%r12, %tid.y;
	mov.u32 	%r13, %ctaid.y;
	mov.u32 	%r14, %ntid.y;
	mad.lo.s32 	%r15, %r13, %r14, %r12;
	mov.u32 	%r16, %tid.z;
	mov.u32 	%r17, %ctaid.z;
	mov.u32 	%r18, %ntid.z;
	mad.lo.s32 	%r19, %r17, %r18, %r16;
	shl.b32 	%r20, %r19, 8;
	shl.b32 	%r21, %r15, 4;
	mad.lo.s32 	%r22, %r10, %r11, %r9;
	add.s32 	%r23, %r22, %r21;
	add.s32 	%r1, %r23, %r20;
	mul.wide.s32 	%rd11, %r1, 8;
	add.s64 	%rd12, %rd10, %rd11;
	ld.global.nc.f64 	%fd11, [%rd12];
	mul.wide.s32 	%rd13, %r8, 8;
	add.s64 	%rd14, %rd12, %rd13;
	ld.global.nc.f64 	%fd12, [%rd14];
	add.f64 	%fd13, %fd11, %fd12;
	add.s64 	%rd15, %rd14, %rd13;
	ld.global.nc.f64 	%fd14, [%rd15];
	add.f64 	%fd15, %fd13, %fd14;
	add.s64 	%rd16, %rd15, %rd13;
	ld.global.nc.f64 	%fd16, [%rd16];
	add.f64 	%fd17, %fd15, %fd16;
	add.s64 	%rd17, %rd16, %rd13;
	ld.global.nc.f64 	%fd18, [%rd17];
	add.f64 	%fd19, %fd17, %fd18;
	add.s64 	%rd18, %rd17, %rd13;
	ld.global.nc.f64 	%fd20, [%rd18];
	add.f64 	%fd21, %fd19, %fd20;
	add.s64 	%rd19, %rd18, %rd13;
	ld.global.nc.f64 	%fd22, [%rd19];
	add.f64 	%fd23, %fd21, %fd22;
	add.s64 	%rd20, %rd19, %rd13;
	ld.global.nc.f64 	%fd24, [%rd20];
	add.f64 	%fd25, %fd23, %fd24;
	add.s64 	%rd21, %rd20, %rd13;
	ld.global.nc.f64 	%fd26, [%rd21];
	add.f64 	%fd27, %fd25, %fd26;
	add.s64 	%rd22, %rd21, %rd13;
	ld.global.nc.f64 	%fd28, [%rd22];
	add.f64 	%fd29, %fd27, %fd28;
	add.s64 	%rd23, %rd22, %rd13;
	ld.global.nc.f64 	%fd30, [%rd23];
	add.f64 	%fd31, %fd29, %fd30;
	add.s64 	%rd24, %rd23, %rd13;
	ld.global.nc.f64 	%fd32, [%rd24];
	add.f64 	%fd33, %fd31, %fd32;
	add.s64 	%rd25, %rd24, %rd13;
	ld.global.nc.f64 	%fd34, [%rd25];
	add.f64 	%fd35, %fd33, %fd34;
	add.s64 	%rd26, %rd25, %rd13;
	ld.global.nc.f64 	%fd36, [%rd26];
	add.f64 	%fd37, %fd35, %fd36;
	add.s64 	%rd27, %rd26, %rd13;
	ld.global.nc.f64 	%fd38, [%rd27];
	add.f64 	%fd39, %fd37, %fd38;
	add.s64 	%rd28, %rd27, %rd13;
	ld.global.nc.f64 	%fd40, [%rd28];
	add.f64 	%fd41, %fd39, %fd40;
	add.s64 	%rd29, %rd28, %rd13;
	ld.global.nc.f64 	%fd42, [%rd29];
	add.f64 	%fd43, %fd41, %fd42;
	add.s64 	%rd30, %rd29, %rd13;
	ld.global.nc.f64 	%fd44, [%rd30];
	add.f64 	%fd45, %fd43, %fd44;
	add.s64 	%rd31, %rd30, %rd13;
	ld.global.nc.f64 	%fd46, [%rd31];
	add.f64 	%fd1, %fd45, %fd46;
	add.s64 	%rd32, %rd9, %rd11;
	st.global.f64 	[%rd32], %fd1;
	add.s64 	%rd33, %rd8, %rd11;
	ld.global.nc.f64 	%fd47, [%rd33];
	add.s64 	%rd34, %rd33, %rd13;
	ld.global.nc.f64 	%fd48, [%rd34];
	add.f64 	%fd49, %fd47, %fd48;
	add.s64 	%rd35, %rd34, %rd13;
	ld.global.nc.f64 	%fd50, [%rd35];
	add.f64 	%fd51, %fd49, %fd50;
	add.s64 	%rd36, %rd35, %rd13;
	ld.global.nc.f64 	%fd52, [%rd36];
	add.f64 	%fd53, %fd51, %fd52;
	add.s64 	%rd37, %rd36, %rd13;
	ld.global.nc.f64 	%fd54, [%rd37];
	add.f64 	%fd55, %fd53, %fd54;
	add.s64 	%rd38, %rd37, %rd13;
	ld.global.nc.f64 	%fd56, [%rd38];
	add.f64 	%fd57, %fd55, %fd56;
	add.s64 	%rd39, %rd38, %rd13;
	ld.global.nc.f64 	%fd58, [%rd39];
	add.f64 	%fd59, %fd57, %fd58;
	add.s64 	%rd40, %rd39, %rd13;
	ld.global.nc.f64 	%fd60, [%rd40];
	add.f64 	%fd61, %fd59, %fd60;
	add.s64 	%rd41, %rd40, %rd13;
	ld.global.nc.f64 	%fd62, [%rd41];
	add.f64 	%fd63, %fd61, %fd62;
	add.s64 	%rd42, %rd41, %rd13;
	ld.global.nc.f64 	%fd64, [%rd42];
	add.f64 	%fd65, %fd63, %fd64;
	add.s64 	%rd43, %rd42, %rd13;
	ld.global.nc.f64 	%fd66, [%rd43];
	add.f64 	%fd67, %fd65, %fd66;
	add.s64 	%rd44, %rd43, %rd13;
	ld.global.nc.f64 	%fd68, [%rd44];
	add.f64 	%fd69, %fd67, %fd68;
	add.s64 	%rd45, %rd44, %rd13;
	ld.global.nc.f64 	%fd70, [%rd45];
	add.f64 	%fd71, %fd69, %fd70;
	add.s64 	%rd46, %rd45, %rd13;
	ld.global.nc.f64 	%fd72, [%rd46];
	add.f64 	%fd73, %fd71, %fd72;
	add.s64 	%rd47, %rd46, %rd13;
	ld.global.nc.f64 	%fd74, [%rd47];
	add.f64 	%fd75, %fd73, %fd74;
	add.s64 	%rd48, %rd47, %rd13;
	ld.global.nc.f64 	%fd76, [%rd48];
	add.f64 	%fd77, %fd75, %fd76;
	add.s64 	%rd49, %rd48, %rd13;
	ld.global.nc.f64 	%fd78, [%rd49];
	add.f64 	%fd79, %fd77, %fd78;
	add.s64 	%rd50, %rd49, %rd13;
	ld.global.nc.f64 	%fd80, [%rd50];
	add.f64 	%fd81, %fd79, %fd80;
	add.s64 	%rd51, %rd50, %rd13;
	ld.global.nc.f64 	%fd82, [%rd51];
	add.f64 	%fd2, %fd81, %fd82;
	add.s64 	%rd52, %rd7, %rd11;
	st.global.f64 	[%rd52], %fd2;
	neg.f64 	%fd83, %fd1;
	fma.rn.f64 	%fd84, %fd1, 0dBFF71547652B82FE, 0d4338000000000000;
	{
	.reg .b32 %temp; 
	mov.b64 	{%r2, %temp}, %fd84;
	}
	mov.f64 	%fd85, 0dC338000000000000;
	add.rn.f64 	%fd86, %fd84, %fd85;
	fma.rn.f64 	%fd87, %fd86, 0dBFE62E42FEFA39EF, %fd83;
	fma.rn.f64 	%fd88, %fd86, 0dBC7ABC9E3B39803F, %fd87;
	fma.rn.f64 	%fd89, %fd88, 0d3E5ADE1569CE2BDF, 0d3E928AF3FCA213EA;
	fma.rn.f64 	%fd90, %fd89, %fd88, 0d3EC71DEE62401315;
	fma.rn.f64 	%fd91, %fd90, %fd88, 0d3EFA01997C89EB71;
	fma.rn.f64 	%fd92, %fd91, %fd88, 0d3F2A01A014761F65;
	fma.rn.f64 	%fd93, %fd92, %fd88, 0d3F56C16C1852B7AF;
	fma.rn.f64 	%fd94, %fd93, %fd88, 0d3F81111111122322;
	fma.rn.f64 	%fd95, %fd94, %fd88, 0d3FA55555555502A1;
	fma.rn.f64 	%fd96, %fd95, %fd88, 0d3FC5555555555511;
	fma.rn.f64 	%fd97, %fd96, %fd88, 0d3FE000000000000B;
	fma.rn.f64 	%fd98, %fd97, %fd88, 0d3FF0000000000000;
	fma.rn.f64 	%fd99, %fd98, %fd88, 0d3FF0000000000000;
	{
	.reg .b32 %temp; 
	mov.b64 	{%r3, %temp}, %fd99;
	}
	{
	.reg .b32 %temp; 
	mov.b64 	{%temp, %r4}, %fd99;
	}
	shl.b32 	%r24, %r2, 20;
	add.s32 	%r25, %r24, %r4;
	mov.b64 	%fd129, {%r3, %r25};
	{
	.reg .b32 %temp; 
	mov.b64 	{%temp, %r26}, %fd83;
	}
	mov.b32 	%f3, %r26;
	abs.f32 	%f1, %f3;
	setp.lt.f32 	%p1, %f1, 0f4086232B;
	@%p1 bra 	$L__BB0_3;
	setp.gt.f64 	%p2, %fd1, 0d0000000000000000;
	mov.f64 	%fd100, 0d7FF0000000000000;
	sub.f64 	%fd101, %fd100, %fd1;
	selp.f64 	%fd129, 0d0000000000000000, %fd101, %p2;
	setp.geu.f32 	%p3, %f1, 0f40874800;
	@%p3 bra 	$L__BB0_3;
	shr.u32 	%r27, %r2, 31;
	add.s32 	%r28, %r2, %r27;
	shr.s32 	%r29, %r28, 1;
	shl.b32 	%r30, %r29, 20;
	add.s32 	%r31, %r4, %r30;
	mov.b64 	%fd102, {%r3, %r31};
	sub.s32 	%r32, %r2, %r29;
	shl.b32 	%r33, %r32, 20;
	add.s32 	%r34, %r33, 1072693248;
	mov.b32 	%r35, 0;
	mov.b64 	%fd103, {%r35, %r34};
	mul.f64 	%fd129, %fd103, %fd102;
$L__BB0_3:
	mov.f64 	%fd104, 0d3FF0000000000000;
	sub.f64 	%fd105, %fd104, %fd129;
	cvta.to.global.u64 	%rd53, %rd1;
	add.s64 	%rd55, %rd53, %rd11;
	st.global.f64 	[%rd55], %fd105;
	neg.f64 	%fd106, %fd2;
	fma.rn.f64 	%fd107, %fd2, 0dBFF71547652B82FE, 0d4338000000000000;
	{
	.reg .b32 %temp; 
	mov.b64 	{%r5, %temp}, %fd107;
	}
	mov.f64 	%fd108, 0dC338000000000000;
	add.rn.f64 	%fd109, %fd107, %fd108;
	fma.rn.f64 	%fd110, %fd109, 0dBFE62E42FEFA39EF, %fd106;
	fma.rn.f64 	%fd111, %fd109, 0dBC7ABC9E3B39803F, %fd110;
	fma.rn.f64 	%fd112, %fd111, 0d3E5ADE1569CE2BDF, 0d3E928AF3FCA213EA;
	fma.rn.f64 	%fd113, %fd112, %fd111, 0d3EC71DEE62401315;
	fma.rn.f64 	%fd114, %fd113, %fd111, 0d3EFA01997C89EB71;
	fma.rn.f64 	%fd115, %fd114, %fd111, 0d3F2A01A014761F65;
	fma.rn.f64 	%fd116, %fd115, %fd111, 0d3F56C16C1852B7AF;
	fma.rn.f64 	%fd117, %fd116, %fd111, 0d3F81111111122322;
	fma.rn.f64 	%fd118, %fd117, %fd111, 0d3FA55555555502A1;
	fma.rn.f64 	%fd119, %fd118, %fd111, 0d3FC5555555555511;
	fma.rn.f64 	%fd120, %fd119, %fd111, 0d3FE000000000000B;
	fma.rn.f64 	%fd121, %fd120, %fd111, 0d3FF0000000000000;
	fma.rn.f64 	%fd122, %fd121, %fd111, 0d3FF0000000000000;
	{
	.reg .b32 %temp; 
	mov.b64 	{%r6, %temp}, %fd122;
	}
	{
	.reg .b32 %temp; 
	mov.b64 	{%temp, %r7}, %fd122;
	}
	shl.b32 	%r36, %r5, 20;
	add.s32 	%r37, %r36, %r7;
	mov.b64 	%fd130, {%r6, %r37};
	{
	.reg .b32 %temp; 
	mov.b64 	{%temp, %r38}, %fd106;
	}
	mov.b32 	%f4, %r38;
	abs.f32 	%f2, %f4;
	setp.lt.f32 	%p4, %f2, 0f4086232B;
	@%p4 bra 	$L__BB0_6;
	setp.gt.f64 	%p5, %fd2, 0d0000000000000000;
	mov.f64 	%fd123, 0d7FF0000000000000;
	sub.f64 	%fd124, %fd123, %fd2;
	selp.f64 	%fd130, 0d0000000000000000, %fd124, %p5;
	setp.geu.f32 	%p6, %f2, 0f40874800;
	@%p6 bra 	$L__BB0_6;
	shr.u32 	%r39, %r5, 31;
	add.s32 	%r40, %r5, %r39;
	shr.s32 	%r41, %r40, 1;
	shl.b32 	%r42, %r41, 20;
	add.s32 	%r43, %r7, %r42;
	mov.b64 	%fd125, {%r6, %r43};
	sub.s32 	%r44, %r5, %r41;
	shl.b32 	%r45, %r44, 20;
	add.s32 	%r46, %r45, 1072693248;
	mov.b32 	%r47, 0;
	mov.b64 	%fd126, {%r47, %r46};
	mul.f64 	%fd130, %fd126, %fd125;
$L__BB0_6:
	cvta.to.global.u64 	%rd56, %rd2;
	mov.f64 	%fd127, 0d3FF0000000000000;
	sub.f64 	%fd128, %fd127, %fd130;
	add.s64 	%rd58, %rd56, %rd11;
	st.global.f64 	[%rd58], %fd128;
	ret;

}
	// .globl	_Z15computeSCForcesPdS_S_S_S_S_S_S_
.visible .entry _Z15computeSCForcesPdS_S_S_S_S_S_S_(
	.param .u64 .ptr .align 1 _Z15computeSCForcesPdS_S_S_S_S_S_S__param_0,
	.param .u64 .ptr .align 1 _Z15computeSCForcesPdS_S_S_S_S_S_S__param_1,
	.param .u64 .ptr .align 1 _Z15computeSCForcesPdS_S_S_S_S_S_S__param_2,
	.param .u64 .ptr .align 1 _Z15computeSCForcesPdS_S_S_S_S_S_S__param_3,
	.param .u64 .ptr .align 1 _Z15computeSCForcesPdS_S_S_S_S_S_S__param_4,
	.param .u64 .ptr .align 1 _Z15computeSCForcesPdS_S_S_S_S_S_S__param_5,
	.param .u64 .ptr .align 1 _Z15computeSCForcesPdS_S_S_S_S_S_S__param_6,
	.param .u64 .ptr .align 1 _Z15computeSCForcesPdS_S_S_S_S_S_S__param_7
)
{
	.reg .b32 	%r<61>;
	.reg .b64 	%rd<80>;
	.reg .b64 	%fd<235>;

	ld.param.u64 	%rd1, [_Z15computeSCForcesPdS_S_S_S_S_S_S__param_0];
	ld.param.u64 	%rd2, [_Z15computeSCForcesPdS_S_S_S_S_S_S__param_1];
	ld.param.u64 	%rd3, [_Z15computeSCForcesPdS_S_S_S_S_S_S__param_2];
	ld.param.u64 	%rd4, [_Z15computeSCForcesPdS_S_S_S_S_S_S__param_3];
	ld.param.u64 	%rd5, [_Z15computeSCForcesPdS_S_S_S_S_S_S__param_4];
	ld.param.u64 	%rd6, [_Z15computeSCForcesPdS_S_S_S_S_S_S__param_5];
	ld.param.u64 	%rd7, [_Z15computeSCForcesPdS_S_S_S_S_S_S__param_6];
	ld.param.u64 	%rd8, [_Z15computeSCForcesPdS_S_S_S_S_S_S__param_7];
	cvta.to.global.u64 	%rd9, %rd8;
	cvta.to.global.u64 	%rd10, %rd7;
	cvta.to.global.u64 	%rd11, %rd6;
	cvta.to.global.u64 	%rd12, %rd5;
	cvta.to.global.u64 	%rd13, %rd4;
	cvta.to.global.u64 	%rd14, %rd3;
	cvta.to.global.u64 	%rd15, %rd2;
	cvta.to.global.u64 	%rd16, %rd1;
	mov.u32 	%r1, %tid.x;
	mov.u32 	%r2, %ctaid.x;
	mov.u32 	%r3, %ntid.x;
	mad.lo.s32 	%r4, %r2, %r3, %r1;
	mov.u32 	%r5, %tid.y;
	mov.u32 	%r6, %ctaid.y;
	mov.u32 	%r7, %ntid.y;
	mad.lo.s32 	%r8, %r6, %r7, %r5;
	mov.u32 	%r9, %tid.z;
	mov.u32 	%r10, %ctaid.z;
	mov.u32 	%r11, %ntid.z;
	mad.lo.s32 	%r12, %r10, %r11, %r9;
	shl.b32 	%r13, %r12, 8;
	shl.b32 	%r14, %r8, 4;
	add.s32 	%r15, %r13, %r14;
	add.s32 	%r16, %r15, %r4;
	add.s32 	%r17, %r4, 17;
	shr.s32 	%r18, %r17, 31;
	shr.u32 	%r19, %r18, 28;
	add.s32 	%r20, %r17, %r19;
	and.b32  	%r21, %r20, -16;
	sub.s32 	%r22, %r17, %r21;
	add.s32 	%r23, %r15, %r22;
	add.s32 	%r24, %r4, 15;
	shr.s32 	%r25, %r24, 31;
	shr.u32 	%r26, %r25, 28;
	add.s32 	%r27, %r24, %r26;
	and.b32  	%r28, %r27, -16;
	sub.s32 	%r29, %r24, %r28;
	add.s32 	%r30, %r15, %r29;
	add.s32 	%r31, %r14, 16;
	and.b32  	%r32, %r31, 240;
	or.b32  	%r33, %r32, %r13;
	add.s32 	%r34, %r33, %r4;
	add.s32 	%r35, %r14, 240;
	and.b32  	%r36, %r35, 240;
	or.b32  	%r37, %r36, %r13;
	add.s32 	%r38, %r37, %r4;
	add.s32 	%r39, %r13, 256;
	and.b32  	%r40, %r39, 3840;
	add.s32 	%r41, %r40, %r14;
	add.s32 	%r42, %r41, %r4;
	add.s32 	%r43, %r13, 3840;
	and.b32  	%r44, %r43, 3840;
	add.s32 	%r45, %r44, %r14;
	add.s32 	%r46, %r45, %r4;
	add.s32 	%r47, %r33, %r22;
	add.s32 	%r48, %r37, %r29;
	add.s32 	%r49, %r41, %r22;
	add.s32 	%r50, %r45, %r29;
	add.s32 	%r51, %r32, %r4;
	add.s32 	%r52, %r51, %r40;
	add.s32 	%r53, %r36, %r4;
	add.s32 	%r54, %r53, %r44;
	add.s32 	%r55, %r37, %r22;
	add.s32 	%r56, %r33, %r29;
	add.s32 	%r57, %r45, %r22;
	add.s32 	%r58, %r41, %r29;
	add.s32 	%r59, %r51, %r44;
	add.s32 	%r60, %r53, %r40;
	mul.wide.s32 	%rd17, %r16, 8;
	add.s64 	%rd18, %rd16, %rd17;
	ld.global.nc.f64 	%fd1, [%rd18];
	mul.f64 	%fd2, %fd1, 0d3FAC71C71C71C71C;
	mul.wide.s32 	%rd19, %r23, 8;
	add.s64 	%rd20, %rd16, %rd19;
	ld.global.nc.f64 	%fd3, [%rd20];
	mul.f64 	%fd4, %fd3, 0d4012CCCCCCCCCCCD;
	add.s64 	%rd21, %rd15, %rd19;
	ld.global.nc.f64 	%fd5, [%rd21];
	mul.f64 	%fd6, %fd5, 0d4018000000000000;
	sub.f64 	%fd7, %fd4, %fd6;
	mul.f64 	%fd8, %fd2, %fd7;
	mul.wide.s32 	%rd22, %r30, 8;
	add.s64 	%rd23, %rd16, %rd22;
	ld.global.nc.f64 	%fd9, [%rd23];
	mul.f64 	%fd10, %fd9, 0d4012CCCCCCCCCCCD;
	add.s64 	%rd24, %rd15, %rd22;
	ld.global.nc.f64 	%fd11, [%rd24];
	mul.f64 	%fd12, %fd11, 0d4018000000000000;
	sub.f64 	%fd13, %fd10, %fd12;
	mul.f64 	%fd14, %fd2, %fd13;
	sub.f64 	%fd15, %fd8, %fd14;
	mul.f64 	%fd16, %fd1, 0d3F9C71C71C71C71C;
	mul.wide.s32 	%rd25, %r47, 8;
	add.s64 	%rd26, %rd16, %rd25;
	ld.global.nc.f64 	%fd17, [%rd26];
	mul.f64 	%fd18, %fd17, 0d4012CCCCCCCCCCCD;
	add.s64 	%rd27, %rd15, %rd25;
	ld.global.nc.f64 	%fd19, [%rd27];
	mul.f64 	%fd20, %fd19, 0d4018000000000000;
	sub.f64 	%fd21, %fd18, %fd20;
	fma.rn.f64 	%fd22, %fd16, %fd21, %fd15;
	mul.wide.s32 	%rd28, %r48, 8;
	add.s64 	%rd29, %rd16, %rd28;
	ld.global.nc.f64 	%fd23, [%rd29];
	mul.f64 	%fd24, %fd23, 0d4012CCCCCCCCCCCD;
	add.s64 	%rd30, %rd15, %rd28;
	ld.global.nc.f64 	%fd25, [%rd30];
	mul.f64 	%fd26, %fd25, 0d4018000000000000;
	sub.f64 	%fd27, %fd24, %fd26;
	mul.f64 	%fd28, %fd16, %fd27;
	sub.f64 	%fd29, %fd22, %fd28;
	mul.wide.s32 	%rd31, %r49, 8;
	add.s64 	%rd32, %rd16, %rd31;
	ld.global.nc.f64 	%fd30, [%rd32];
	mul.f64 	%fd31, %fd30, 0d4012CCCCCCCCCCCD;
	add.s64 	%rd33, %rd15, %rd31;
	ld.global.nc.f64 	%fd32, [%rd33];
	mul.f64 	%fd33, %fd32, 0d4018000000000000;
	sub.f64 	%fd34, %fd31, %fd33;
	fma.rn.f64 	%fd35, %fd16, %fd34, %fd29;
	mul.wide.s32 	%rd34, %r50, 8;
	add.s64 	%rd35, %rd16, %rd34;
	ld.global.nc.f64 	%fd36, [%rd35];
	mul.f64 	%fd37, %fd36, 0d4012CCCCCCCCCCCD;
	add.s64 	%rd36, %rd15, %rd34;
	ld.global.nc.f64 	%fd38, [%rd36];
	mul.f64 	%fd39, %fd38, 0d4018000000000000;
	sub.f64 	%fd40, %fd37, %fd39;
	mul.f64 	%fd41, %fd16, %fd40;
	sub.f64 	%fd42, %fd35, %fd41;
	mul.wide.s32 	%rd37, %r55, 8;
	add.s64 	%rd38, %rd16, %rd37;
	ld.global.nc.f64 	%fd43, [%rd38];
	mul.f64 	%fd44, %fd43, 0d4012CCCCCCCCCCCD;
	add.s64 	%rd39, %rd15, %rd37;
	ld.global.nc.f64 	%fd45, [%rd39];
	mul.f64 	%fd46, %fd45, 0d4018000000000000;
	sub.f64 	%fd47, %fd44, %fd46;
	mul.f64 	%fd48, %fd16, %fd47;
	add.f64 	%fd49, %fd42, %fd48;
	mul.wide.s32 	%rd40, %r56, 8;
	add.s64 	%rd41, %rd16, %rd40;
	ld.global.nc.f64 	%fd50, [%rd41];
	mul.f64 	%fd51, %fd50, 0d4012CCCCCCCCCCCD;
	add.s64 	%rd42, %rd15, %rd40;
	ld.global.nc.f64 	%fd52, [%rd42];
	mul.f64 	%fd53, %fd52, 0d4018000000000000;
	sub.f64 	%fd54, %fd51, %fd53;
	mul.f64 	%fd55, %fd16, %fd54;
	sub.f64 	%fd56, %fd49, %fd55;
	mul.wide.s32 	%rd43, %r57, 8;
	add.s64 	%rd44, %rd16, %rd43;
	ld.global.nc.f64 	%fd57, [%rd44];
	mul.f64 	%fd58, %fd57, 0d4012CCCCCCCCCCCD;
	add.s64 	%rd45, %rd15, %rd43;
	ld.global.nc.f64 	%fd59, [%rd45];
	mul.f64 	%fd60, %fd59, 0d4018000000000000;
	sub.f64 	%fd61, %fd58, %fd60;
	mul.f64 	%fd62, %fd16, %fd61;
	add.f64 	%fd63, %fd56, %fd62;
	mul.wide.s32 	%rd46, %r58, 8;
	add.s64 	%rd47, %rd16, %rd46;
	ld.global.nc.f64 	%fd64, [%rd47];
	mul.f64 	%fd65, %fd64, 0d4012CCCCCCCCCCCD;
	add.s64 	%rd48, %rd15, %rd46;
	ld.global.nc.f64 	%fd66, [%rd48];
	mul.f64 	%fd67, %fd66, 0d4018000000000000;
	sub.f64 	%fd68, %fd65, %fd67;
	mul.f64 	%fd69, %fd16, %fd68;
	sub.f64 	%fd70, %fd63, %fd69;
	add.s64 	%rd49, %rd14, %rd17;
	st.global.f64 	[%rd49], %fd70;
	mul.wide.s32 	%rd50, %r34, 8;
	add.s64 	%rd51, %rd16, %rd50;
	ld.global.nc.f64 	%fd71, [%rd51];
	mul.f64 	%fd72, %fd71, 0d4012CCCCCCCCCCCD;
	add.s64 	%rd52, %rd15, %rd50;
	ld.global.nc.f64 	%fd73, [%rd52];
	mul.f64 	%fd74, %fd73, 0d4018000000000000;
	sub.f64 	%fd75, %fd72, %fd74;
	mul.f64 	%fd76, %fd2, %fd75;
	mul.wide.s32 	%rd53, %r38, 8;
	add.s64 	%rd54, %rd16, %rd53;
	ld.global.nc.f64 	%fd77, [%rd54];
	mul.f64 	%fd78, %fd77, 0d4012CCCCCCCCCCCD;
	add.s64 	%rd55, %rd15, %rd53;
	ld.global.nc.f64 	%fd79, [%rd55];
	mul.f64 	%fd80, %fd79, 0d4018000000000000;
	sub.f64 	%fd81, %fd78, %fd80;
	mul.f64 	%fd82, %fd2, %fd81;
	sub.f64 	%fd83, %fd76, %fd82;
	fma.rn.f64 	%fd84, %fd16, %fd21, %fd83;
	sub.f64 	%fd85, %fd84, %fd28;
	mul.wide.s32 	%rd56, %r52, 8;
	add.s64 	%rd57, %rd16, %rd56;
	ld.global.nc.f64 	%fd86, [%rd57];
	mul.f64 	%fd87, %fd86, 0d4012CCCCCCCCCCCD;
	add.s64 	%rd58, %rd15, %rd56;
	ld.global.nc.f64 	%fd88, [%rd58];
	mul.f64 	%fd89, %fd88, 0d4018000000000000;
	sub.f64 	%fd90, %fd87, %fd89;
	fma.rn.f64 	%fd91, %fd16, %fd90, %fd85;
	mul.wide.s32 	%rd59, %r54, 8;
	add.s64 	%rd60, %rd16, %rd59;
	ld.global.nc.f64 	%fd92, [%rd60];
	mul.f64 	%fd93, %fd92, 0d4012CCCCCCCCCCCD;
	add.s64 	%rd61, %rd15, %rd59;
	ld.global.nc.f64 	%fd94, [%rd61];
	mul.f64 	%fd95, %fd94, 0d4018000000000000;
	sub.f64 	%fd96, %fd93, %fd95;
	mul.f64 	%fd97, %fd16, %fd96;
	sub.f64 	%fd98, %fd91, %fd97;
	sub.f64 	%fd99, %fd98, %fd48;
	add.f64 	%fd100, %fd99, %fd55;
	mul.wide.s32 	%rd62, %r59, 8;
	add.s64 	%rd63, %rd16, %rd62;
	ld.global.nc.f64 	%fd101, [%rd63];
	mul.f64 	%fd102, %fd101, 0d4012CCCCCCCCCCCD;
	add.s64 	%rd64, %rd15, %rd62;
	ld.global.nc.f64 	%fd103, [%rd64];
	mul.f64 	%fd104, %fd103, 0d4018000000000000;
	sub.f64 	%fd105, %fd102, %fd104;
	mul.f64 	%fd106, %fd16, %fd105;
	add.f64 	%fd107, %fd100, %fd106;
	mul.wide.s32 	%rd65, %r60, 8;
	add.s64 	%rd66, %rd16, %rd65;
	ld.global.nc.f64 	%fd108, [%rd66];
	mul.f64 	%fd109, %fd108, 0d4012CCCCCCCCCCCD;
	add.s64 	%rd67, %rd15, %rd65;
	ld.global.nc.f64 	%fd110, [%rd67];
	mul.f64 	%fd111, %fd110, 0d4018000000000000;
	sub.f64 	%fd112, %fd109, %fd111;
	mul.f64 	%fd113, %fd16, %fd112;
	sub.f64 	%fd114, %fd107, %fd113;
	add.s64 	%rd68, %rd13, %rd17;
	st.global.f64 	[%rd68], %fd114;
	mul.wide.s32 	%rd69, %r42, 8;
	add.s64 	%rd70, %rd16, %rd69;
	ld.global.nc.f64 	%fd115, [%rd70];
	mul.f64 	%fd116, %fd115, 0d4012CCCCCCCCCCCD;
	add.s64 	%rd71, %rd15, %rd69;
	ld.global.nc.f64 	%fd117, [%rd71];
	mul.f64 	%fd118, %fd117, 0d4018000000000000;
	sub.f64 	%fd119, %fd116, %fd118;
	mul.f64 	%fd120, %fd2, %fd119;
	mul.wide.s32 	%rd72, %r46, 8;
	add.s64 	%rd73, %rd16, %rd72;
	ld.global.nc.f64 	%fd121, [%rd73];
	mul.f64 	%fd122, %fd121, 0d4012CCCCCCCCCCCD;
	add.s64 	%rd74, %rd15, %rd72;
	ld.global.nc.f64 	%fd123, [%rd74];
	mul.f64 	%fd124, %fd123, 0d4018000000000000;
	sub.f64 	%fd125, %fd122, %fd124;
	mul.f64 	%fd126, %fd2, %fd125;
	sub.f64 	%fd127, %fd120, %fd126;
	fma.rn.f64 	%fd128, %fd16, %fd34, %fd127;
	sub.f64 	%fd129, %fd128, %fd41;
	fma.rn.f64 	%fd130, %fd16, %fd90, %fd129;
	sub.f64 	%fd131, %fd130, %fd97;
	sub.f64 	%fd132, %fd131, %fd62;
	add.f64 	%fd133, %fd132, %fd69;
	sub.f64 	%fd134, %fd133, %fd106;
	sub.f64 	%fd135, %fd134, %fd113;
	add.s64 	%rd75, %rd12, %rd17;
	st.global.f64 	[%rd75], %fd135;
	add.s64 	%rd76, %rd15, %rd17;
	ld.global.nc.f64 	%fd136, [%rd76];
	mul.f64 	%fd137, %fd136, 0d3FAC71C71C71C71C;
	mul.f64 	%fd138, %fd5, 0d0000000000000000;
	mul.f64 	%fd139, %fd3, 0d4018000000000000;
	sub.f64 	%fd140, %fd138, %fd139;
	mul.f64 	%fd141, %fd137, %fd140;
	mul.f64 	%fd142, %fd11, 0d0000000000000000;
	mul.f64 	%fd143, %fd9, 0d4018000000000000;
	sub.f64 	%fd144, %fd142, %fd143;
	mul.f64 	%fd145, %fd137, %fd144;
	sub.f64 	%fd146, %fd141, %fd145;
	mul.f64 	%fd147, %fd136, 0d3F9C71C71C71C71C;
	mul.f64 	%fd148, %fd19, 0d0000000000000000;
	mul.f64 	%fd149, %fd17, 0d4018000000000000;
	sub.f64 	%fd150, %fd148, %fd149;
	fma.rn.f64 	%fd151, %fd147, %fd150, %fd146;
	mul.f64 	%fd152, %fd25, 0d0000000000000000;
	mul.f64 	%fd153, %fd23, 0d4018000000000000;
	sub.f64 	%fd154, %fd152, %fd153;
	mul.f64 	%fd155, %fd147, %fd154;
	sub.f64 	%fd156, %fd151, %fd155;
	mul.f64 	%fd157, %fd32, 0d0000000000000000;
	mul.f64 	%fd158, %fd30, 0d4018000000000000;
	sub.f64 	%fd159, %fd157, %fd158;
	fma.rn.f64 	%fd160, %fd147, %fd159, %fd156;
	mul.f64 	%fd161, %fd38, 0d0000000000000000;
	mul.f64 	%fd162, %fd36, 0d4018000000000000;
	sub.f64 	%fd163, %fd161, %fd162;
	mul.f64 	%fd164, %fd147, %fd163;
	sub.f64 	%fd165, %fd160, %fd164;
	mul.f64 	%fd166, %fd45, 0d0000000000000000;
	mul.f64 	%fd167, %fd43, 0d4018000000000000;
	sub.f64 	%fd168, %fd166, %fd167;
	mul.f64 	%fd169, %fd147, %fd168;
	add.f64 	%fd170, %fd165, %fd169;
	mul.f64 	%fd171, %fd52, 0d0000000000000000;
	mul.f64 	%fd172, %fd50, 0d4018000000000000;
	sub.f64 	%fd173, %fd171, %fd172;
	mul.f64 	%fd174, %fd147, %fd173;
	sub.f64 	%fd175, %fd170, %fd174;
	mul.f64 	%fd176, %fd59, 0d0000000000000000;
	mul.f64 	%fd177, %fd57, 0d4018000000000000;
	sub.f64 	%fd178, %fd176, %fd177;
	mul.f64 	%fd179, %fd147, %fd178;
	add.f64 	%fd180, %fd175, %fd179;
	mul.f64 	%fd181, %fd66, 0d0000000000000000;
	mul.f64 	%fd182, %fd64, 0d4018000000000000;
	sub.f64 	%fd183, %fd181, %fd182;
	mul.f64 	%fd184, %fd147, %fd183;
	sub.f64 	%fd185, %fd180, %fd184;
	add.s64 	%rd77, %rd11, %rd17;
	st.global.f64 	[%rd77], %fd185;
	mul.f64 	%fd186, %fd73, 0d0000000000000000;
	mul.f64 	%fd187, %fd71, 0d4018000000000000;
	sub.f64 	%fd188, %fd186, %fd187;
	mul.f64 	%fd189, %fd137, %fd188;
	mul.f64 	%fd190, %fd79, 0d0000000000000000;
	mul.f64 	%fd191, %fd77, 0d4018000000000000;
	sub.f64 	%fd192, %fd190, %fd191;
	mul.f64 	%fd193, %fd137, %fd192;
	sub.f64 	%fd194, %fd189, %fd193;
	fma.rn.f64 	%fd195, %fd147, %fd150, %fd194;
	sub.f64 	%fd196, %fd195, %fd155;
	mul.f64 	%fd197, %fd88, 0d0000000000000000;
	mul.f64 	%fd198, %fd86, 0d4018000000000000;
	sub.f64 	%fd199, %fd197, %fd198;
	fma.rn.f64 	%fd200, %fd147, %fd199, %fd196;
	mul.f64 	%fd201, %fd94, 0d0000000000000000;
	mul.f64 	%fd202, %fd92, 0d4018000000000000;
	sub.f64 	%fd203, %fd201, %fd202;
	mul.f64 	%fd204, %fd147, %fd203;
	sub.f64 	%fd205, %fd200, %fd204;
	sub.f64 	%fd206, %fd205, %fd169;
	add.f64 	%fd207, %fd206, %fd174;
	mul.f64 	%fd208, %fd103, 0d0000000000000000;
	mul.f64 	%fd209, %fd101, 0d4018000000000000;
	sub.f64 	%fd210, %fd208, %fd209;
	mul.f64 	%fd211, %fd147, %fd210;
	add.f64 	%fd212, %fd207, %fd211;
	mul.f64 	%fd213, %fd110, 0d0000000000000000;
	mul.f64 	%fd214, %fd108, 0d4018000000000000;
	sub.f64 	%fd215, %fd213, %fd214;
	mul.f64 	%fd216, %fd147, %fd215;
	sub.f64 	%fd217, %fd212, %fd216;
	add.s64 	%rd78, %rd10, %rd17;
	st.global.f64 	[%rd78], %fd217;
	mul.f64 	%fd218, %fd117, 0d0000000000000000;
	mul.f64 	%fd219, %fd115, 0d4018000000000000;
	sub.f64 	%fd220, %fd218, %fd219;
	mul.f64 	%fd221, %fd137, %fd220;
	mul.f64 	%fd222, %fd123, 0d0000000000000000;
	mul.f64 	%fd223, %fd121, 0d4018000000000000;
	sub.f64 	%fd224, %fd222, %fd223;
	mul.f64 	%fd225, %fd137, %fd224;
	sub.f64 	%fd226, %fd221, %fd225;
	fma.rn.f64 	%fd227, %fd147, %fd159, %fd226;
	sub.f64 	%fd228, %fd227, %fd164;
	fma.rn.f64 	%fd229, %fd147, %fd199, %fd228;
	sub.f64 	%fd230, %fd229, %fd204;
	sub.f64 	%fd231, %fd230, %fd179;
	add.f64 	%fd232, %fd231, %fd184;
	sub.f64 	%fd233, %fd232, %fd211;
	sub.f64 	%fd234, %fd233, %fd216;
	add.s64 	%rd79, %rd9, %rd17;
	st.global.f64 	[%rd79], %fd234;
	ret;

}
	// .globl	_Z15computeVelocityPdS_S_S_S_S_S_S_S_S_S_S_S_
.visible .entry _Z15computeVelocityPdS_S_S_S_S_S_S_S_S_S_S_S_(
	.param .u64 .ptr .align 1 _Z15computeVelocityPdS_S_S_S_S_S_S_S_S_S_S_S__param_0,
	.param .u64 .ptr .align 1 _Z15computeVelocityPdS_S_S_S_S_S_S_S_S_S_S_S__param_1,
	.param .u64 .ptr .align 1 _Z15computeVelocityPdS_S_S_S_S_S_S_S_S_S_S_S__param_2,
	.param .u64 .ptr .align 1 _Z15computeVelocityPdS_S_S_S_S_S_S_S_S_S_S_S__param_3,
	.param .u64 .ptr .align 1 _Z15computeVelocityPdS_S_S_S_S_S_S_S_S_S_S_S__param_4,
	.param .u64 .ptr .align 1 _Z15computeVelocityPdS_S_S_S_S_S_S_S_S_S_S_S__param_5,
	.param .u64 .ptr .align 1 _Z15computeVelocityPdS_S_S_S_S_S_S_S_S_S_S_S__param_6,
	.param .u64 .ptr .align 1 _Z15computeVelocityPdS_S_S_S_S_S_S_S_S_S_S_S__param_7,
	.param .u64 .ptr .align 1 _Z15computeVelocityPdS_S_S_S_S_S_S_S_S_S_S_S__param_8,
	.param .u64 .ptr .align 1 _Z15computeVelocityPdS_S_S_S_S_S_S_S_S_S_S_S__param_9,
	.param .u64 .ptr .align 1 _Z15computeVelocityPdS_S_S_S_S_S_S_S_S_S_S_S__param_10,
	.param .u64 .ptr .align 1 _Z15computeVelocityPdS_S_S_S_S_S_S_S_S_S_S_S__param_11,
	.param .u64 .ptr .align 1 _Z15computeVelocityPdS_S_S_S_S_S_S_S_S_S_S_S__param_12
)
{
	.reg .b32 	%r<17>;
	.reg .b64 	%rd<41>;
	.reg .b64 	%fd<66>;

	ld.param.u64 	%rd1, [_Z15computeVelocityPdS_S_S_S_S_S_S_S_S_S_S_S__param_0];
	ld.param.u64 	%rd2, [_Z15computeVelocityPdS_S_S_S_S_S_S_S_S_S_S_S__param_1];
	ld.param.u64 	%rd3, [_Z15computeVelocityPdS_S_S_S_S_S_S_S_S_S_S_S__param_2];
	ld.param.u64 	%rd4, [_Z15computeVelocityPdS_S_S_S_S_S_S_S_S_S_S_S__param_3];
	ld.param.u64 	%rd5, [_Z15computeVelocityPdS_S_S_S_S_S_S_S_S_S_S_S__param_4];
	ld.param.u64 	%rd6, [_Z15computeVelocityPdS_S_S_S_S_S_S_S_S_S_S_S__param_5];
	ld.param.u64 	%rd7, [_Z15computeVelocityPdS_S_S_S_S_S_S_S_S_S_S_S__param_6];
	ld.param.u64 	%rd8, [_Z15computeVelocityPdS_S_S_S_S_S_S_S_S_S_S_S__param_7];
	ld.param.u64 	%rd9, [_Z15computeVelocityPdS_S_S_S_S_S_S_S_S_S_S_S__param_8];
	ld.param.u64 	%rd10, [_Z15computeVelocityPdS_S_S_S_S_S_S_S_S_S_S_S__param_9];
	ld.param.u64 	%rd11, [_Z15computeVelocityPdS_S_S_S_S_S_S_S_S_S_S_S__param_10];
	ld.param.u64 	%rd12, [_Z15computeVelocityPdS_S_S_S_S_S_S_S_S_S_S_S__param_11];
	ld.param.u64 	%rd13, [_Z15computeVelocityPdS_S_S_S_S_S_S_S_S_S_S_S__param_12];
	cvta.to.global.u64 	%rd14, %rd13;
	cvta.to.global.u64 	%rd15, %rd10;
	cvta.to.global.u64 	%rd16, %rd7;
	cvta.to.global.u64 	%rd17, %rd12;
	cvta.to.global.u64 	%rd18, %rd9;
	cvta.to.global.u64 	%rd19, %rd6;
	cvta.to.global.u64 	%rd20, %rd11;
	cvta.to.global.u64 	%rd21, %rd4;
	cvta.to.global.u64 	%rd22, %rd3;
	cvta.to.global.u64 	%rd23, %rd8;
	cvta.to.global.u64 	%rd24, %rd5;
	cvta.to.global.u64 	%rd25, %rd2;
	cvta.to.global.u64 	%rd26, %rd1;
	mov.u32 	%r1, %tid.x;
	mov.u32 	%r2, %ctaid.x;
	mov.u32 	%r3, %ntid.x;
	mov.u32 	%r4, %tid.y;
	mov.u32 	%r5, %ctaid.y;
	mov.u32 	%r6, %ntid.y;
	mad.lo.s32 	%r7, %r5, %r6, %r4;
	mov.u32 	%r8, %tid.z;
	mov.u32 	%r9, %ctaid.z;
	mov.u32 	%r10, %ntid.z;
	mad.lo.s32 	%r11, %r9, %r10, %r8;
	shl.b32 	%r12, %r11, 8;
	shl.b32 	%r13, %r7, 4;
	mad.lo.s32 	%r14, %r2, %r3, %r1;
	add.s32 	%r15, %r14, %r13;
	add.s32 	%r16, %r15, %r12;
	mul.wide.s32 	%rd27, %r16, 8;
	add.s64 	%rd28, %rd26, %rd27;
	ld.global.nc.f64 	%fd1, [%rd28+32768];
	ld.global.nc.f64 	%fd2, [%rd28+65536];
	sub.f64 	%fd3, %fd1, %fd2;
	ld.global.nc.f64 	%fd4, [%rd28+229376];
	sub.f64 	%fd5, %fd3, %fd4;
	ld.global.nc.f64 	%fd6, [%rd28+262144];
	sub.f64 	%fd7, %fd5, %fd6;
	ld.global.nc.f64 	%fd8, [%rd28+294912];
	add.f64 	%fd9, %fd7, %fd8;
	ld.global.nc.f64 	%fd10, [%rd28+327680];
	sub.f64 	%fd11, %fd9, %fd10;
	ld.global.nc.f64 	%fd12, [%rd28+360448];
	add.f64 	%fd13, %fd11, %fd12;
	ld.global.nc.f64 	%fd14, [%rd28+393216];
	add.f64 	%fd15, %fd13, %fd14;
	ld.global.nc.f64 	%fd16, [%rd28+425984];
	add.f64 	%fd17, %fd15, %fd16;
	ld.global.nc.f64 	%fd18, [%rd28+458752];
	sub.f64 	%fd19, %fd17, %fd18;
	ld.global.nc.f64 	%fd20, [%rd28+491520];
	add.f64 	%fd21, %fd19, %fd20;
	ld.global.nc.f64 	%fd22, [%rd28+524288];
	sub.f64 	%fd23, %fd21, %fd22;
	add.s64 	%rd29, %rd25, %rd27;
	ld.global.nc.f64 	%fd24, [%rd29+32768];
	add.f64 	%fd25, %fd23, %fd24;
	ld.global.nc.f64 	%fd26, [%rd29+65536];
	sub.f64 	%fd27, %fd25, %fd26;
	ld.global.nc.f64 	%fd28, [%rd29+229376];
	sub.f64 	%fd29, %fd27, %fd28;
	ld.global.nc.f64 	%fd30, [%rd29+262144];
	sub.f64 	%fd31, %fd29, %fd30;
	ld.global.nc.f64 	%fd32, [%rd29+294912];
	add.f64 	%fd33, %fd31, %fd32;
	ld.global.nc.f64 	%fd34, [%rd29+327680];
	sub.f64 	%fd35, %fd33, %fd34;
	ld.global.nc.f64 	%fd36, [%rd29+360448];
	add.f64 	%fd37, %fd35, %fd36;
	ld.global.nc.f64 	%fd38, [%rd29+393216];
	add.f64 	%fd39, %fd37, %fd38;
	ld.global.nc.f64 	%fd40, [%rd29+425984];
	add.f64 	%fd41, %fd39, %fd40;
	ld.global.nc.f64 	%fd42, [%rd29+458752];
	sub.f64 	%fd43, %fd41, %fd42;
	ld.global.nc.f64 	%fd44, [%rd29+491520];
	add.f64 	%fd45, %fd43, %fd44;
	ld.global.nc.f64 	%fd46, [%rd29+524288];
	sub.f64 	%fd47, %fd45, %fd46;
	add.s64 	%rd30, %rd24, %rd27;
	ld.global.nc.f64 	%fd48, [%rd30];
	add.s64 	%rd31, %rd23, %rd27;
	ld.global.nc.f64 	%fd49, [%rd31];
	add.f64 	%fd50, %fd48, %fd49;
	fma.rn.f64 	%fd51, %fd50, 0d3FE0000000000000, %fd47;
	add.s64 	%rd32, %rd22, %rd27;
	ld.global.nc.f64 	%fd52, [%rd32];
	add.s64 	%rd33, %rd21, %rd27;
	ld.global.nc.f64 	%fd53, [%rd33];
	add.f64 	%fd54, %fd52, %fd53;
	div.rn.f64 	%fd55, %fd51, %fd54;
	add.s64 	%rd34, %rd20, %rd27;
	st.global.f64 	[%rd34], %fd55;
	add.s64 	%rd35, %rd19, %rd27;
	ld.global.nc.f64 	%fd56, [%rd35];
	add.s64 	%rd36, %rd18, %rd27;
	ld.global.nc.f64 	%fd57, [%rd36];
	add.f64 	%fd58, %fd56, %fd57;
	fma.rn.f64 	%fd59, %fd58, 0d3FE0000000000000, %fd47;
	div.rn.f64 	%fd60, %fd59, %fd54;
	add.s64 	%rd37, %rd17, %rd27;
	st.global.f64 	[%rd37], %fd60;
	add.s64 	%rd38, %rd16, %rd27;
	ld.global.nc.f64 	%fd61, [%rd38];
	add.s64 	%rd39, %rd15, %rd27;
	ld.global.nc.f64 	%fd62, [%rd39];
	add.f64 	%fd63, %fd61, %fd62;
	fma.rn.f64 	%fd64, %fd63, 0d3FE0000000000000, %fd47;
	div.rn.f64 	%fd65, %fd64, %fd54;
	add.s64 	%rd40, %rd14, %rd27;
	st.global.f64 	[%rd40], %fd65;
	ret;

}
	// .globl	_Z6streamPdS_S_S_S_S_S_S_S_S_S_S_S_S_S_
.visible .entry _Z6streamPdS_S_S_S_S_S_S_S_S_S_S_S_S_S_(
	.param .u64 .ptr .align 1 _Z6streamPdS_S_S_S_S_S_S_S_S_S_S_S_S_S__param_0,
	.param .u64 .ptr .align 1 _Z6streamPdS_S_S_S_S_S_S_S_S_S_S_S_S_S__param_1,
	.param .u64 .ptr .align 1 _Z6streamPdS_S_S_S_S_S_S_S_S_S_S_S_S_S__param_2,
	.param .u64 .ptr .align 1 _Z6streamPdS_S_S_S_S_S_S_S_S_S_S_S_S_S__param_3,
	.param .u64 .ptr .align 1 _Z6streamPdS_S_S_S_S_S_S_S_S_S_S_S_S_S__param_4,
	.param .u64 .ptr .align 1 _Z6streamPdS_S_S_S_S_S_S_S_S_S_S_S_S_S__param_5,
	.param .u64 .ptr .align 1 _Z6streamPdS_S_S_S_S_S_S_S_S_S_S_S_S_S__param_6,
	.param .u64 .ptr .align 1 _Z6streamPdS_S_S_S_S_S_S_S_S_S_S_S_S_S__param_7,
	.param .u64 .ptr .align 1 _Z6streamPdS_S_S_S_S_S_S_S_S_S_S_S_S_S__param_8,
	.param .u64 .ptr .align 1 _Z6streamPdS_S_S_S_S_S_S_S_S_S_S_S_S_S__param_9,
	.param .u64 .ptr .align 1 _Z6streamPdS_S_S_S_S_S_S_S_S_S_S_S_S_S__param_10,
	.param .u64 .ptr .align 1 _Z6streamPdS_S_S_S_S_S_S_S_S_S_S_S_S_S__param_11,
	.param .u64 .ptr .align 1 _Z6streamPdS_S_S_S_S_S_S_S_S_S_S_S_S_S__param_12,
	.param .u64 .ptr .align 1 _Z6streamPdS_S_S_S_S_S_S_S_S_S_S_S_S_S__param_13,
	.param .u64 .ptr .align 1 _Z6streamPdS_S_S_S_S_S_S_S_S_S_S_S_S_S__param_14
)
{
	.local .align 8 .b8 	__local_depot3[760];
	.reg .b64 	%SP;
	.reg .b64 	%SPL;
	.reg .pred 	%p<2>;
	.reg .b32 	%r<92>;
	.reg .b64 	%rd<92>;
	.reg .b64 	%fd<218>;

	mov.u64 	%SPL, __local_depot3;
	ld.param.u64 	%rd26, [_Z6streamPdS_S_S_S_S_S_S_S_S_S_S_S_S_S__param_0];
	ld.param.u64 	%rd27, [_Z6streamPdS_S_S_S_S_S_S_S_S_S_S_S_S_S__param_1];
	ld.param.u64 	%rd28, [_Z6streamPdS_S_S_S_S_S_S_S_S_S_S_S_S_S__param_2];
	ld.param.u64 	%rd29, [_Z6streamPdS_S_S_S_S_S_S_S_S_S_S_S_S_S__param_3];
	ld.param.u64 	%rd30, [_Z6streamPdS_S_S_S_S_S_S_S_S_S_S_S_S_S__param_4];
	ld.param.u64 	%rd31, [_Z6streamPdS_S_S_S_S_S_S_S_S_S_S_S_S_S__param_5];
	ld.param.u64 	%rd32, [_Z6streamPdS_S_S_S_S_S_S_S_S_S_S_S_S_S__param_6];
	ld.param.u64 	%rd33, [_Z6streamPdS_S_S_S_S_S_S_S_S_S_S_S_S_S__param_7];
	ld.param.u64 	%rd34, [_Z6streamPdS_S_S_S_S_S_S_S_S_S_S_S_S_S__param_8];
	ld.param.u64 	%rd35, [_Z6streamPdS_S_S_S_S_S_S_S_S_S_S_S_S_S__param_9];
	ld.param.u64 	%rd36, [_Z6streamPdS_S_S_S_S_S_S_S_S_S_S_S_S_S__param_10];
	ld.param.u64 	%rd37, [_Z6streamPdS_S_S_S_S_S_S_S_S_S_S_S_S_S__param_11];
	ld.param.u64 	%rd38, [_Z6streamPdS_S_S_S_S_S_S_S_S_S_S_S_S_S__param_12];
	ld.param.u64 	%rd39, [_Z6streamPdS_S_S_S_S_S_S_S_S_S_S_S_S_S__param_13];
	ld.param.u64 	%rd40, [_Z6streamPdS_S_S_S_S_S_S_S_S_S_S_S_S_S__param_14];
	cvta.to.global.u64 	%rd1, %rd27;
	cvta.to.global.u64 	%rd2, %rd29;
	cvta.to.global.u64 	%rd3, %rd26;
	cvta.to.global.u64 	%rd4, %rd28;
	add.u64 	%rd85, %SPL, 0;
	add.u64 	%rd91, %SPL, 152;
	add.u64 	%rd90, %SPL, 304;
	add.u64 	%rd87, %SPL, 380;
	add.u64 	%rd88, %SPL, 456;
	add.u64 	%rd89, %SPL, 532;
	add.u64 	%rd86, %SPL, 608;
	mov.b32 	%r90, 0;
	st.local.u32 	[%rd87], %r90;
	mov.b32 	%r10, 1;
	st.local.u32 	[%rd87+4], %r10;
	mov.b32 	%r11, -1;
	st.local.u32 	[%rd87+8], %r11;
	st.local.u32 	[%rd87+12], %r90;
	st.local.u32 	[%rd87+16], %r90;
	st.local.u32 	[%rd87+20], %r90;
	st.local.u32 	[%rd87+24], %r90;
	st.local.u32 	[%rd87+28], %r10;
	st.local.u32 	[%rd87+32], %r11;
	st.local.u32 	[%rd87+36], %r10;
	st.local.u32 	[%rd87+40], %r11;
	st.local.u32 	[%rd87+44], %r90;
	st.local.u32 	[%rd87+48], %r90;
	st.local.u32 	[%rd87+52], %r10;
	st.local.u32 	[%rd87+56], %r11;
	st.local.u32 	[%rd87+60], %r10;
	st.local.u32 	[%rd87+64], %r11;
	st.local.u32 	[%rd87+68], %r90;
	st.local.u32 	[%rd87+72], %r90;
	st.local.u32 	[%rd88], %r90;
	st.local.u32 	[%rd88+4], %r90;
	st.local.u32 	[%rd88+8], %r90;
	st.local.u32 	[%rd88+12], %r10;
	st.local.u32 	[%rd88+16], %r11;
	st.local.u32 	[%rd88+20], %r90;
	st.local.u32 	[%rd88+24], %r90;
	st.local.u32 	[%rd88+28], %r10;
	st.local.u32 	[%rd88+32], %r11;
	st.local.u32 	[%rd88+36], %r90;
	st.local.u32 	[%rd88+40], %r90;
	st.local.u32 	[%rd88+44], %r10;
	st.local.u32 	[%rd88+48], %r11;
	st.local.u32 	[%rd88+52], %r11;
	st.local.u32 	[%rd88+56], %r10;
	st.local.u32 	[%rd88+60], %r90;
	st.local.u32 	[%rd88+64], %r90;
	st.local.u32 	[%rd88+68], %r10;
	st.local.u32 	[%rd88+72], %r11;
	st.local.u32 	[%rd89], %r90;
	st.local.u32 	[%rd89+4], %r90;
	st.local.u32 	[%rd89+8], %r90;
	st.local.u32 	[%rd89+12], %r90;
	st.local.u32 	[%rd89+16], %r90;
	st.local.u32 	[%rd89+20], %r10;
	st.local.u32 	[%rd89+24], %r11;
	st.local.u32 	[%rd89+28], %r90;
	st.local.u32 	[%rd89+32], %r90;
	st.local.u32 	[%rd89+36], %r10;
	st.local.u32 	[%rd89+40], %r11;
	st.local.u32 	[%rd89+44], %r10;
	st.local.u32 	[%rd89+48], %r11;
	st.local.u32 	[%rd89+52], %r90;
	st.local.u32 	[%rd89+56], %r90;
	st.local.u32 	[%rd89+60], %r11;
	st.local.u32 	[%rd89+64], %r10;
	st.local.u32 	[%rd89+68], %r11;
	st.local.u32 	[%rd89+72], %r10;
	mov.b64 	%rd48, 4599676419421066581;
	st.local.u64 	[%rd86], %rd48;
	mov.b64 	%rd49, 4588167220373341980;
	st.local.u64 	[%rd86+8], %rd49;
	st.local.u64 	[%rd86+16], %rd49;
	st.local.u64 	[%rd86+24], %rd49;
	st.local.u64 	[%rd86+32], %rd49;
	st.local.u64 	[%rd86+40], %rd49;
	st.local.u64 	[%rd86+48], %rd49;
	mov.b64 	%rd50, 4583663620745971484;
	st.local.u64 	[%rd86+56], %rd50;
	st.local.u64 	[%rd86+64], %rd50;
	st.local.u64 	[%rd86+72], %rd50;
	st.local.u64 	[%rd86+80], %rd50;
	st.local.u64 	[%rd86+88], %rd50;
	st.local.u64 	[%rd86+96], %rd50;
	st.local.u64 	[%rd86+104], %rd50;
	st.local.u64 	[%rd86+112], %rd50;
	st.local.u64 	[%rd86+120], %rd50;
	st.local.u64 	[%rd86+128], %rd50;
	st.local.u64 	[%rd86+136], %rd50;
	st.local.u64 	[%rd86+144], %rd50;
	mov.u32 	%r12, %tid.x;
	mov.u32 	%r13, %ctaid.x;
	mov.u32 	%r14, %ntid.x;
	mad.lo.s32 	%r15, %r13, %r14, %r12;
	mov.u32 	%r16, %tid.y;
	mov.u32 	%r17, %ctaid.y;
	mov.u32 	%r18, %ntid.y;
	mad.lo.s32 	%r19, %r17, %r18, %r16;
	mov.u32 	%r20, %tid.z;
	mov.u32 	%r21, %ctaid.z;
	mov.u32 	%r22, %ntid.z;
	mad.lo.s32 	%r23, %r21, %r22, %r20;
	shl.b32 	%r24, %r23, 8;
	shl.b32 	%r25, %r19, 4;
	add.s32 	%r26, %r25, %r15;
	add.s32 	%r1, %r26, %r24;
	add.s32 	%r27, %r15, 16;
	cvta.to.global.u64 	%rd51, %rd39;
	cvta.to.global.u64 	%rd52, %rd40;
	cvta.to.global.u64 	%rd53, %rd36;
	cvta.to.global.u64 	%rd54, %rd37;
	cvta.to.global.u64 	%rd55, %rd38;
	cvta.to.global.u64 	%rd56, %rd30;
	cvta.to.global.u64 	%rd57, %rd31;
	cvta.to.global.u64 	%rd58, %rd32;
	cvta.to.global.u64 	%rd59, %rd33;
	cvta.to.global.u64 	%rd60, %rd34;
	cvta.to.global.u64 	%rd61, %rd35;
	shr.s32 	%r28, %r27, 31;
	shr.u32 	%r29, %r28, 28;
	add.s32 	%r30, %r27, %r29;
	and.b32  	%r31, %r30, -16;
	sub.s32 	%r32, %r27, %r31;
	and.b32  	%r33, %r24, 3840;
	and.b32  	%r34, %r25, 240;
	add.s32 	%r35, %r34, %r32;
	add.s32 	%r36, %r35, %r33;
	st.local.u32 	[%rd90], %r36;
	add.s32 	%r37, %r15, 17;
	shr.s32 	%r38, %r37, 31;
	shr.u32 	%r39, %r38, 28;
	add.s32 	%r40, %r37, %r39;
	and.b32  	%r41, %r40, -16;
	sub.s32 	%r42, %r37, %r41;
	add.s32 	%r43, %r34, %r42;
	add.s32 	%r44, %r43, %r33;
	st.local.u32 	[%rd90+4], %r44;
	add.s32 	%r45, %r15, 15;
	shr.s32 	%r46, %r45, 31;
	shr.u32 	%r47, %r46, 28;
	add.s32 	%r48, %r45, %r47;
	and.b32  	%r49, %r48, -16;
	sub.s32 	%r50, %r45, %r49;
	add.s32 	%r51, %r34, %r50;
	add.s32 	%r52, %r51, %r33;
	st.local.u32 	[%rd90+8], %r52;
	add.s32 	%r53, %r25, 16;
	and.b32  	%r54, %r53, 240;
	add.s32 	%r55, %r54, %r32;
	add.s32 	%r56, %r55, %r33;
	st.local.u32 	[%rd90+12], %r56;
	add.s32 	%r57, %r25, 240;
	and.b32  	%r58, %r57, 240;
	add.s32 	%r59, %r58, %r32;
	add.s32 	%r60, %r59, %r33;
	st.local.u32 	[%rd90+16], %r60;
	add.s32 	%r61, %r24, 256;
	and.b32  	%r62, %r61, 3840;
	add.s32 	%r63, %r35, %r62;
	st.local.u32 	[%rd90+20], %r63;
	add.s32 	%r64, %r24, 3840;
	and.b32  	%r65, %r64, 3840;
	add.s32 	%r66, %r35, %r65;
	st.local.u32 	[%rd90+24], %r66;
	add.s32 	%r67, %r54, %r42;
	add.s32 	%r68, %r67, %r33;
	st.local.u32 	[%rd90+28], %r68;
	add.s32 	%r69, %r58, %r50;
	add.s32 	%r70, %r69, %r33;
	st.local.u32 	[%rd90+32], %r70;
	add.s32 	%r71, %r43, %r62;
	st.local.u32 	[%rd90+36], %r71;
	add.s32 	%r72, %r51, %r65;
	st.local.u32 	[%rd90+40], %r72;
	add.s32 	%r73, %r55, %r62;
	st.local.u32 	[%rd90+44], %r73;
	add.s32 	%r74, %r59, %r65;
	st.local.u32 	[%rd90+48], %r74;
	add.s32 	%r75, %r58, %r42;
	add.s32 	%r76, %r75, %r33;
	st.local.u32 	[%rd90+52], %r76;
	add.s32 	%r77, %r54, %r50;
	add.s32 	%r78, %r77, %r33;
	st.local.u32 	[%rd90+56], %r78;
	add.s32 	%r79, %r43, %r65;
	st.local.u32 	[%rd90+60], %r79;
	add.s32 	%r80, %r51, %r62;
	st.local.u32 	[%rd90+64], %r80;
	add.s32 	%r81, %r55, %r65;
	st.local.u32 	[%rd90+68], %r81;
	add.s32 	%r82, %r59, %r62;
	st.local.u32 	[%rd90+72], %r82;
	mul.wide.s32 	%rd62, %r1, 8;
	add.s64 	%rd63, %rd51, %rd62;
	ld.global.nc.f64 	%fd10, [%rd63];
	add.s64 	%rd64, %rd52, %rd62;
	ld.global.nc.f64 	%fd11, [%rd64];
	add.s64 	%rd65, %rd53, %rd62;
	ld.global.nc.f64 	%fd1, [%rd65];
	add.s64 	%rd66, %rd54, %rd62;
	ld.global.nc.f64 	%fd2, [%rd66];
	add.s64 	%rd67, %rd55, %rd62;
	ld.global.nc.f64 	%fd3, [%rd67];
	mul.f64 	%fd12, %fd1, %fd1;
	mul.f64 	%fd13, %fd2, %fd2;
	mul.f64 	%fd14, %fd3, %fd3;
	add.f64 	%fd15, %fd12, %fd13;
	add.f64 	%fd16, %fd15, %fd14;
	add.f64 	%fd17, %fd12, %fd14;
	add.f64 	%fd18, %fd13, %fd14;
	add.f64 	%fd19, %fd1, %fd1;
	mul.f64 	%fd20, %fd19, %fd2;
	mul.f64 	%fd21, %fd19, %fd3;
	add.f64 	%fd22, %fd2, %fd2;
	mul.f64 	%fd23, %fd22, %fd3;
	mul.f64 	%fd24, %fd10, 0d3FD5555555555555;
	mul.f64 	%fd25, %fd16, 0d3FF8000000000000;
	mov.f64 	%fd26, 0d3FF0000000000000;
	sub.f64 	%fd27, %fd26, %fd25;
	mul.f64 	%fd28, %fd24, %fd27;
	st.local.f64 	[%rd85], %fd28;
	mul.f64 	%fd29, %fd10, 0d3FAC71C71C71C71C;
	mul.f64 	%fd30, %fd1, 0d4008000000000000;
	add.f64 	%fd31, %fd30, 0d3FF0000000000000;
	fma.rn.f64 	%fd32, %fd12, 0d4012000000000000, %fd31;
	sub.f64 	%fd33, %fd32, %fd25;
	mul.f64 	%fd34, %fd29, %fd33;
	st.local.f64 	[%rd85+8], %fd34;
	sub.f64 	%fd35, %fd26, %fd30;
	fma.rn.f64 	%fd36, %fd12, 0d4012000000000000, %fd35;
	sub.f64 	%fd37, %fd36, %fd25;
	mul.f64 	%fd38, %fd37, %fd29;
	st.local.f64 	[%rd85+16], %fd38;
	mul.f64 	%fd39, %fd2, 0d4008000000000000;
	add.f64 	%fd40, %fd39, 0d3FF0000000000000;
	fma.rn.f64 	%fd41, %fd13, 0d4012000000000000, %fd40;
	sub.f64 	%fd42, %fd41, %fd25;
	mul.f64 	%fd43, %fd42, %fd29;
	st.local.f64 	[%rd85+24], %fd43;
	sub.f64 	%fd44, %fd26, %fd39;
	fma.rn.f64 	%fd45, %fd13, 0d4012000000000000, %fd44;
	sub.f64 	%fd46, %fd45, %fd25;
	mul.f64 	%fd47, %fd46, %fd29;
	st.local.f64 	[%rd85+32], %fd47;
	mul.f64 	%fd48, %fd3, 0d4008000000000000;
	add.f64 	%fd49, %fd48, 0d3FF0000000000000;
	fma.rn.f64 	%fd50, %fd14, 0d4012000000000000, %fd49;
	sub.f64 	%fd51, %fd50, %fd25;
	mul.f64 	%fd52, %fd51, %fd29;
	st.local.f64 	[%rd85+40], %fd52;
	sub.f64 	%fd53, %fd26, %fd48;
	fma.rn.f64 	%fd54, %fd14, 0d4012000000000000, %fd53;
	sub.f64 	%fd55, %fd54, %fd25;
	mul.f64 	%fd56, %fd55, %fd29;
	st.local.f64 	[%rd85+48], %fd56;
	mul.f64 	%fd57, %fd10, 0d3F9C71C71C71C71C;
	add.f64 	%fd58, %fd1, %fd2;
	mul.f64 	%fd59, %fd58, 0d4008000000000000;
	add.f64 	%fd60, %fd59, 0d3FF0000000000000;
	add.f64 	%fd61, %fd20, %fd15;
	fma.rn.f64 	%fd62, %fd61, 0d4012000000000000, %fd60;
	sub.f64 	%fd63, %fd62, %fd25;
	mul.f64 	%fd64, %fd63, %fd57;
	st.local.f64 	[%rd85+56], %fd64;
	sub.f64 	%fd65, %fd1, %fd2;
	fma.rn.f64 	%fd66, %fd65, 0d4008000000000000, 0d3FF0000000000000;
	sub.f64 	%fd67, %fd15, %fd20;
	fma.rn.f64 	%fd68, %fd67, 0d4012000000000000, %fd66;
	sub.f64 	%fd69, %fd68, %fd25;
	mul.f64 	%fd70, %fd69, %fd57;
	st.local.f64 	[%rd85+64], %fd70;
	sub.f64 	%fd71, %fd2, %fd1;
	fma.rn.f64 	%fd72, %fd71, 0d4008000000000000, 0d3FF0000000000000;
	fma.rn.f64 	%fd73, %fd67, 0d4012000000000000, %fd72;
	sub.f64 	%fd74, %fd73, %fd25;
	mul.f64 	%fd75, %fd74, %fd57;
	st.local.f64 	[%rd85+72], %fd75;
	sub.f64 	%fd76, %fd26, %fd59;
	fma.rn.f64 	%fd77, %fd61, 0d4012000000000000, %fd76;
	sub.f64 	%fd78, %fd77, %fd25;
	mul.f64 	%fd79, %fd78, %fd57;
	st.local.f64 	[%rd85+80], %fd79;
	add.f64 	%fd80, %fd1, %fd3;
	mul.f64 	%fd81, %fd80, 0d4008000000000000;
	add.f64 	%fd82, %fd81, 0d3FF0000000000000;
	add.f64 	%fd83, %fd21, %fd17;
	fma.rn.f64 	%fd84, %fd83, 0d4012000000000000, %fd82;
	sub.f64 	%fd85, %fd84, %fd25;
	mul.f64 	%fd86, %fd85, %fd57;
	st.local.f64 	[%rd85+88], %fd86;
	sub.f64 	%fd87, %fd1, %fd3;
	fma.rn.f64 	%fd88, %fd87, 0d4008000000000000, 0d3FF0000000000000;
	sub.f64 	%fd89, %fd17, %fd21;
	fma.rn.f64 	%fd90, %fd89, 0d4012000000000000, %fd88;
	sub.f64 	%fd91, %fd90, %fd25;
	mul.f64 	%fd92, %fd91, %fd57;
	st.local.f64 	[%rd85+96], %fd92;
	sub.f64 	%fd93, %fd3, %fd1;
	fma.rn.f64 	%fd94, %fd93, 0d4008000000000000, 0d3FF0000000000000;
	fma.rn.f64 	%fd95, %fd89, 0d4012000000000000, %fd94;
	sub.f64 	%fd96, %fd95, %fd25;
	mul.f64 	%fd97, %fd96, %fd57;
	st.local.f64 	[%rd85+104], %fd97;
	sub.f64 	%fd98, %fd26, %fd81;
	fma.rn.f64 	%fd99, %fd83, 0d4012000000000000, %fd98;
	sub.f64 	%fd100, %fd99, %fd25;
	mul.f64 	%fd101, %fd100, %fd57;
	st.local.f64 	[%rd85+112], %fd101;
	add.f64 	%fd102, %fd2, %fd3;
	mul.f64 	%fd103, %fd102, 0d4008000000000000;
	add.f64 	%fd104, %fd103, 0d3FF0000000000000;
	add.f64 	%fd105, %fd23, %fd18;
	fma.rn.f64 	%fd106, %fd105, 0d4012000000000000, %fd104;
	sub.f64 	%fd107, %fd106, %fd25;
	mul.f64 	%fd108, %fd107, %fd57;
	st.local.f64 	[%rd85+120], %fd108;
	sub.f64 	%fd109, %fd3, %fd2;
	fma.rn.f64 	%fd110, %fd109, 0d4008000000000000, 0d3FF0000000000000;
	sub.f64 	%fd111, %fd18, %fd23;
	fma.rn.f64 	%fd112, %fd111, 0d4012000000000000, %fd110;
	sub.f64 	%fd113, %fd112, %fd25;
	mul.f64 	%fd114, %fd113, %fd57;
	st.local.f64 	[%rd85+128], %fd114;
	sub.f64 	%fd115, %fd2, %fd3;
	fma.rn.f64 	%fd116, %fd115, 0d4008000000000000, 0d3FF0000000000000;
	fma.rn.f64 	%fd117, %fd111, 0d4012000000000000, %fd116;
	sub.f64 	%fd118, %fd117, %fd25;
	mul.f64 	%fd119, %fd118, %fd57;
	st.local.f64 	[%rd85+136], %fd119;
	sub.f64 	%fd120, %fd26, %fd103;
	fma.rn.f64 	%fd121, %fd105, 0d4012000000000000, %fd120;
	sub.f64 	%fd122, %fd121, %fd25;
	mul.f64 	%fd123, %fd122, %fd57;
	st.local.f64 	[%rd85+144], %fd123;
	mul.f64 	%fd124, %fd11, 0d3FD5555555555555;
	mul.f64 	%fd125, %fd27, %fd124;
	st.local.f64 	[%rd91], %fd125;
	mul.f64 	%fd126, %fd11, 0d3FAC71C71C71C71C;
	mul.f64 	%fd127, %fd33, %fd126;
	st.local.f64 	[%rd91+8], %fd127;
	mul.f64 	%fd128, %fd37, %fd126;
	st.local.f64 	[%rd91+16], %fd128;
	mul.f64 	%fd129, %fd42, %fd126;
	st.local.f64 	[%rd91+24], %fd129;
	mul.f64 	%fd130, %fd46, %fd126;
	st.local.f64 	[%rd91+32], %fd130;
	mul.f64 	%fd131, %fd51, %fd126;
	st.local.f64 	[%rd91+40], %fd131;
	mul.f64 	%fd132, %fd55, %fd126;
	st.local.f64 	[%rd91+48], %fd132;
	mul.f64 	%fd133, %fd11, 0d3F9C71C71C71C71C;
	mul.f64 	%fd134, %fd63, %fd133;
	st.local.f64 	[%rd91+56], %fd134;
	mul.f64 	%fd135, %fd69, %fd133;
	st.local.f64 	[%rd91+64], %fd135;
	mul.f64 	%fd136, %fd74, %fd133;
	st.local.f64 	[%rd91+72], %fd136;
	mul.f64 	%fd137, %fd78, %fd133;
	st.local.f64 	[%rd91+80], %fd137;
	mul.f64 	%fd138, %fd85, %fd133;
	st.local.f64 	[%rd91+88], %fd138;
	mul.f64 	%fd139, %fd91, %fd133;
	st.local.f64 	[%rd91+96], %fd139;
	mul.f64 	%fd140, %fd96, %fd133;
	st.local.f64 	[%rd91+104], %fd140;
	mul.f64 	%fd141, %fd100, %fd133;
	st.local.f64 	[%rd91+112], %fd141;
	mul.f64 	%fd142, %fd107, %fd133;
	st.local.f64 	[%rd91+120], %fd142;
	mul.f64 	%fd143, %fd113, %fd133;
	st.local.f64 	[%rd91+128], %fd143;
	mul.f64 	%fd144, %fd118, %fd133;
	st.local.f64 	[%rd91+136], %fd144;
	mul.f64 	%fd145, %fd122, %fd133;
	st.local.f64 	[%rd91+144], %fd145;
	add.s64 	%rd68, %rd56, %rd62;
	ld.global.nc.f64 	%fd4, [%rd68];
	add.s64 	%rd69, %rd57, %rd62;
	ld.global.nc.f64 	%fd5, [%rd69];
	add.s64 	%rd70, %rd58, %rd62;
	ld.global.nc.f64 	%fd6, [%rd70];
	add.s64 	%rd71, %rd59, %rd62;
	ld.global.nc.f64 	%fd7, [%rd71];
	add.s64 	%rd72, %rd60, %rd62;
	ld.global.nc.f64 	%fd8, [%rd72];
	add.s64 	%rd73, %rd61, %rd62;
	ld.global.nc.f64 	%fd9, [%rd73];
	add.s32 	%r83, %r15, %r24;
	add.s32 	%r89, %r83, %r25;
	mov.u32 	%r91, %r90;
$L__BB3_1:
	mul.wide.s32 	%rd74, %r89, 8;
	add.s64 	%rd75, %rd1, %rd74;
	add.s64 	%rd76, %rd3, %rd74;
	ld.global.f64 	%fd146, [%rd76];
	ld.local.f64 	%fd147, [%rd85];
	fma.rn.f64 	%fd148, %fd146, 0d0000000000000000, %fd147;
	ld.local.f64 	%fd149, [%rd86];
	mul.f64 	%fd150, %fd149, 0d3FE0000000000000;
	ld.local.u32 	%r84, [%rd87];
	cvt.rn.f64.s32 	%fd151, %r84;
	sub.f64 	%fd152, %fd151, %fd1;
	mul.f64 	%fd153, %fd151, 0d4022000000000000;
	ld.local.u32 	%r85, [%rd88];
	cvt.rn.f64.s32 	%fd154, %r85;
	mul.f64 	%fd155, %fd2, %fd154;
	fma.rn.f64 	%fd156, %fd1, %fd151, %fd155;
	ld.local.u32 	%r86, [%rd89];
	cvt.rn.f64.s32 	%fd157, %r86;
	fma.rn.f64 	%fd158, %fd3, %fd157, %fd156;
	mul.f64 	%fd159, %fd153, %fd158;
	fma.rn.f64 	%fd160, %fd152, 0d4008000000000000, %fd159;
	sub.f64 	%fd161, %fd154, %fd2;
	mul.f64 	%fd162, %fd154, 0d4022000000000000;
	mul.f64 	%fd163, %fd162, %fd158;
	fma.rn.f64 	%fd164, %fd161, 0d4008000000000000, %fd163;
	mul.f64 	%fd165, %fd5, %fd164;
	fma.rn.f64 	%fd166, %fd4, %fd160, %fd165;
	sub.f64 	%fd167, %fd157, %fd3;
	mul.f64 	%fd168, %fd157, 0d4022000000000000;
	mul.f64 	%fd169, %fd168, %fd158;
	fma.rn.f64 	%fd170, %fd167, 0d4008000000000000, %fd169;
	fma.rn.f64 	%fd171, %fd6, %fd170, %fd166;
	fma.rn.f64 	%fd172, %fd150, %fd171, %fd148;
	ld.local.u32 	%r87, [%rd90];
	add.s32 	%r88, %r87, %r90;
	mul.wide.s32 	%rd77, %r88, 8;
	add.s64 	%rd78, %rd4, %rd77;
	st.global.f64 	[%rd78], %fd172;
	ld.global.f64 	%fd173, [%rd75];
	ld.local.f64 	%fd174, [%rd91];
	fma.rn.f64 	%fd175, %fd173, 0d0000000000000000, %fd174;
	mul.f64 	%fd176, %fd8, %fd164;
	fma.rn.f64 	%fd177, %fd7, %fd160, %fd176;
	fma.rn.f64 	%fd178, %fd9, %fd170, %fd177;
	fma.rn.f64 	%fd179, %fd150, %fd178, %fd175;
	add.s64 	%rd79, %rd2, %rd77;
	st.global.f64 	[%rd79], %fd179;
	add.s32 	%r91, %r91, 1;
	add.s64 	%rd91, %rd91, 8;
	add.s64 	%rd90, %rd90, 4;
	add.s64 	%rd89, %rd89, 4;
	add.s64 	%rd88, %rd88, 4;
	add.s64 	%rd87, %rd87, 4;
	add.s64 	%rd86, %rd86, 8;
	add.s64 	%rd85, %rd85, 8;
	add.s32 	%r90, %r90, 4096;
	add.s32 	%r89, %r89, 4096;
	setp.ne.s32 	%p1, %r91, 19;
	@%p1 bra 	$L__BB3_1;
	add.s64 	%rd81, %rd4, %rd62;
	ld.global.f64 	%fd180, [%rd81];
	add.s64 	%rd82, %rd3, %rd62;
	st.global.f64 	[%rd82], %fd180;
	add.s64 	%rd83, %rd2, %rd62;
	ld.global.f64 	%fd181, [%rd83];
	add.s64 	%rd84, %rd1, %rd62;
	st.global.f64 	[%rd84], %fd181;
	ld.global.f64 	%fd182, [%rd81+32768];
	st.global.f64 	[%rd82+32768], %fd182;
	ld.global.f64 	%fd183, [%rd83+32768];
	st.global.f64 	[%rd84+32768], %fd183;
	ld.global.f64 	%fd184, [%rd81+65536];
	st.global.f64 	[%rd82+65536], %fd184;
	ld.global.f64 	%fd185, [%rd83+65536];
	st.global.f64 	[%rd84+65536], %fd185;
	ld.global.f64 	%fd186, [%rd81+98304];
	st.global.f64 	[%rd82+98304], %fd186;
	ld.global.f64 	%fd187, [%rd83+98304];
	st.global.f64 	[%rd84+98304], %fd187;
	ld.global.f64 	%fd188, [%rd81+131072];
	st.global.f64 	[%rd82+131072], %fd188;
	ld.global.f64 	%fd189, [%rd83+131072];
	st.global.f64 	[%rd84+131072], %fd189;
	ld.global.f64 	%fd190, [%rd81+163840];
	st.global.f64 	[%rd82+163840], %fd190;
	ld.global.f64 	%fd191, [%rd83+163840];
	st.global.f64 	[%rd84+163840], %fd191;
	ld.global.f64 	%fd192, [%rd81+196608];
	st.global.f64 	[%rd82+196608], %fd192;
	ld.global.f64 	%fd193, [%rd83+196608];
	st.global.f64 	[%rd84+196608], %fd193;
	ld.global.f64 	%fd194, [%rd81+229376];
	st.global.f64 	[%rd82+229376], %fd194;
	ld.global.f64 	%fd195, [%rd83+229376];
	st.global.f64 	[%rd84+229376], %fd195;
	ld.global.f64 	%fd196, [%rd81+262144];
	st.global.f64 	[%rd82+262144], %fd196;
	ld.global.f64 	%fd197, [%rd83+262144];
	st.global.f64 	[%rd84+262144], %fd197;
	ld.global.f64 	%fd198, [%rd81+294912];
	st.global.f64 	[%rd82+294912], %fd198;
	ld.global.f64 	%fd199, [%rd83+294912];
	st.global.f64 	[%rd84+294912], %fd199;
	ld.global.f64 	%fd200, [%rd81+327680];
	st.global.f64 	[%rd82+327680], %fd200;
	ld.global.f64 	%fd201, [%rd83+327680];
	st.global.f64 	[%rd84+327680], %fd201;
	ld.global.f64 	%fd202, [%rd81+360448];
	st.global.f64 	[%rd82+360448], %fd202;
	ld.global.f64 	%fd203, [%rd83+360448];
	st.global.f64 	[%rd84+360448], %fd203;
	ld.global.f64 	%fd204, [%rd81+393216];
	st.global.f64 	[%rd82+393216], %fd204;
	ld.global.f64 	%fd205, [%rd83+393216];
	st.global.f64 	[%rd84+393216], %fd205;
	ld.global.f64 	%fd206, [%rd81+425984];
	st.global.f64 	[%rd82+425984], %fd206;
	ld.global.f64 	%fd207, [%rd83+425984];
	st.global.f64 	[%rd84+425984], %fd207;
	ld.global.f64 	%fd208, [%rd81+458752];
	st.global.f64 	[%rd82+458752], %fd208;
	ld.global.f64 	%fd209, [%rd83+458752];
	st.global.f64 	[%rd84+458752], %fd209;
	ld.global.f64 	%fd210, [%rd81+491520];
	st.global.f64 	[%rd82+491520], %fd210;
	ld.global.f64 	%fd211, [%rd83+491520];
	st.global.f64 	[%rd84+491520], %fd211;
	ld.global.f64 	%fd212, [%rd81+524288];
	st.global.f64 	[%rd82+524288], %fd212;
	ld.global.f64 	%fd213, [%rd83+524288];
	st.global.f64 	[%rd84+524288], %fd213;
	ld.global.f64 	%fd214, [%rd81+557056];
	st.global.f64 	[%rd82+557056], %fd214;
	ld.global.f64 	%fd215, [%rd83+557056];
	st.global.f64 	[%rd84+557056], %fd215;
	ld.global.f64 	%fd216, [%rd81+589824];
	st.global.f64 	[%rd82+589824], %fd216;
	ld.global.f64 	%fd217, [%rd83+589824];
	st.global.f64 	[%rd84+589824], %fd217;
	ret;

}


// ===== COMPILED SASS (sm_100) =====

	.target	sm_100

	.elftype	@"ET_EXEC"


//--------------------- .note.nv.tkinfo           --------------------------
	.section	.note.nv.tkinfo,"",@"SHT_NOTE"
	.sectionflags	@"SHF_NOTE_NV_TKINFO"
	.tkinfo
        /*0018*/ 	.word	0x00000002
        /*0030*/ 	.string	""
        /*0030*/ 	.string	"ptxas"
        /*0030*/ 	.string	"Cuda compilation tools, release 13.0, V13.0.88"
        /*0030*/ 	.string	"Build cuda_13.0.r13.0/compiler.36424714_0"
        /*0030*/ 	.string	"-arch sm_100 -m 64 "



//--------------------- .note.nv.cuinfo           --------------------------
	.section	.note.nv.cuinfo,"",@"SHT_NOTE"
	.sectionflags	@"SHF_NOTE_NV_CUINFO"
        /*0018*/ 	.short	0x0002
        /*001a*/ 	.short	0x0064
        /*001c*/ 	.short	0x0082
	.zero		2


//--------------------- .nv.info                  --------------------------
	.section	.nv.info,"",@"SHT_CUDA_INFO"
	.align	4


	//----- nvinfo : EIATTR_REGCOUNT
	.align		4
        /*0000*/ 	.byte	0x04, 0x2f
        /*0002*/ 	.short	(.L_1 - .L_0)
	.align		4
.L_0:
        /*0004*/ 	.word	index@(_Z14computeDensityiPdS_S_S_S_S_)
        /*0008*/ 	.word	0x00000020


	//----- nvinfo : EIATTR_FRAME_SIZE
	.align		4
.L_1:
        /*000c*/ 	.byte	0x04, 0x11
        /*000e*/ 	.short	(.L_3 - .L_2)
	.align		4
.L_2:
        /*0010*/ 	.word	index@(_Z14computeDensityiPdS_S_S_S_S_)
        /*0014*/ 	.word	0x00000000


	//----- nvinfo : EIATTR_REGCOUNT
	.align		4
.L_3:
        /*0018*/ 	.byte	0x04, 0x2f
        /*001a*/ 	.short	(.L_5 - .L_4)
	.align		4
.L_4:
        /*001c*/ 	.word	index@(_Z15computeSCForcesPdS_S_S_S_S_S_S_)
        /*0020*/ 	.word	0x00000048


	//----- nvinfo : EIATTR_FRAME_SIZE
	.align		4
.L_5:
        /*0024*/ 	.byte	0x04, 0x11
        /*0026*/ 	.short	(.L_7 - .L_6)
	.align		4
.L_6:
        /*0028*/ 	.word	index@(_Z15computeSCForcesPdS_S_S_S_S_S_S_)
        /*002c*/ 	.word	0x00000000


	//----- nvinfo : EIATTR_REGCOUNT
	.align		4
.L_7:
        /*0030*/ 	.byte	0x04, 0x2f
        /*0032*/ 	.short	(.L_9 - .L_8)
	.align		4
.L_8:
        /*0034*/ 	.word	index@(_Z15computeVelocityPdS_S_S_S_S_S_S_S_S_S_S_S_)
        /*0038*/ 	.word	0x0000001e


	//----- nvinfo : EIATTR_FRAME_SIZE
	.align		4
.L_9:
        /*003c*/ 	.byte	0x04, 0x11
        /*003e*/ 	.short	(.L_11 - .L_10)
	.align		4
.L_10:
        /*0040*/ 	.word	index@($__internal_0_$__cuda_sm20_div_rn_f64_full)
        /*0044*/ 	.word	0x00000000


	//----- nvinfo : EIATTR_FRAME_SIZE
	.align		4
.L_11:
        /*0048*/ 	.byte	0x04, 0x11
        /*004a*/ 	.short	(.L_13 - .L_12)
	.align		4
.L_12:
        /*004c*/ 	.word	index@(_Z15computeVelocityPdS_S_S_S_S_S_S_S_S_S_S_S_)
        /*0050*/ 	.word	0x00000000


	//----- nvinfo : EIATTR_REGCOUNT
	.align		4
.L_13:
        /*0054*/ 	.byte	0x04, 0x2f
        /*0056*/ 	.short	(.L_15 - .L_14)
	.align		4
.L_14:
        /*0058*/ 	.word	index@(_Z6streamPdS_S_S_S_S_S_S_S_S_S_S_S_S_S_)
        /*005c*/ 	.word	0x00000038


	//----- nvinfo : EIATTR_FRAME_SIZE
	.align		4
.L_15:
        /*0060*/ 	.byte	0x04, 0x11
        /*0062*/ 	.short	(.L_17 - .L_16)
	.align		4
.L_16:
        /*0064*/ 	.word	index@(_Z6streamPdS_S_S_S_S_S_S_S_S_S_S_S_S_S_)
        /*0068*/ 	.word	0x000002f8


	//----- nvinfo : EIATTR_MIN_STACK_SIZE
	.align		4
.L_17:
        /*006c*/ 	.byte	0x04, 0x12
        /*006e*/ 	.short	(.L_19 - .L_18)
	.align		4
.L_18:
        /*0070*/ 	.word	index@(_Z6streamPdS_S_S_S_S_S_S_S_S_S_S_S_S_S_)
        /*0074*/ 	.word	0x000002f8


	//----- nvinfo : EIATTR_MIN_STACK_SIZE
	.align		4
.L_19:
        /*0078*/ 	.byte	0x04, 0x12
        /*007a*/ 	.short	(.L_21 - .L_20)
	.align		4
.L_20:
        /*007c*/ 	.word	index@(_Z15computeVelocityPdS_S_S_S_S_S_S_S_S_S_S_S_)
        /*0080*/ 	.word	0x00000000


	//----- nvinfo : EIATTR_MIN_STACK_SIZE
	.align		4
.L_21:
        /*0084*/ 	.byte	0x04, 0x12
        /*0086*/ 	.short	(.L_23 - .L_22)
	.align		4
.L_22:
        /*0088*/ 	.word	index@(_Z15computeSCForcesPdS_S_S_S_S_S_S_)
        /*008c*/ 	.word	0x00000000


	//----- nvinfo : EIATTR_MIN_STACK_SIZE
	.align		4
.L_23:
        /*0090*/ 	.byte	0x04, 0x12
        /*0092*/ 	.short	(.L_25 - .L_24)
	.align		4
.L_24:
        /*0094*/ 	.word	index@(_Z14computeDensityiPdS_S_S_S_S_)
        /*0098*/ 	.word	0x00000000
.L_25:


//--------------------- .nv.compat                --------------------------
	.section	.nv.compat,"",@"SHT_CUDA_COMPAT_INFO"
	.align	4
        /*0000*/ 	.byte	0x02, 0x09, 0x00, 0x00, 0x02, 0x02, 0x01, 0x00, 0x02, 0x05, 0x05, 0x00, 0x03, 0x07, 0x01, 0x01
        /*0010*/ 	.byte	0x02, 0x03, 0x00, 0x00, 0x02, 0x06, 0x01, 0x00, 0x04, 0x0b, 0x08, 0x00, 0x01, 0x00, 0x00, 0x00
        /*0020*/ 	.byte	0x00, 0x00, 0x00, 0x00


//--------------------- .nv.info._Z6streamPdS_S_S_S_S_S_S_S_S_S_S_S_S_S_ --------------------------
	.section	.nv.info._Z6streamPdS_S_S_S_S_S_S_S_S_S_S_S_S_S_,"",@"SHT_CUDA_INFO"
	.sectionflags	@""
	.align	4


	//----- nvinfo : EIATTR_CUDA_API_VERSION
	.align		4
        /*0000*/ 	.byte	0x04, 0x37
        /*0002*/ 	.short	(.L_27 - .L_26)
.L_26:
        /*0004*/ 	.word	0x00000082


	//----- nvinfo : EIATTR_KPARAM_INFO
	.align		4
.L_27:
        /*0008*/ 	.byte	0x04, 0x17
        /*000a*/ 	.short	(.L_29 - .L_28)
.L_28:
        /*000c*/ 	.word	0x00000000
        /*0010*/ 	.short	0x000e
        /*0012*/ 	.short	0x0070
        /*0014*/ 	.byte	0x00, 0xf5, 0x21, 0x00


	//----- nvinfo : EIATTR_KPARAM_INFO
	.align		4
.L_29:
        /*0018*/ 	.byte	0x04, 0x17
        /*001a*/ 	.short	(.L_31 - .L_30)
.L_30:
        /*001c*/ 	.word	0x00000000
        /*0020*/ 	.short	0x000d
        /*0022*/ 	.short	0x0068
        /*0024*/ 	.byte	0x00, 0xf5, 0x21, 0x00


	//----- nvinfo : EIATTR_KPARAM_INFO
	.align		4
.L_31:
        /*0028*/ 	.byte	0x04, 0x17
        /*002a*/ 	.short	(.L_33 - .L_32)
.L_32:
        /*002c*/ 	.word	0x00000000
        /*0030*/ 	.short	0x000c
        /*0032*/ 	.short	0x0060
        /*0034*/ 	.byte	0x00, 0xf5, 0x21, 0x00


	//----- nvinfo : EIATTR_KPARAM_INFO
	.align		4
.L_33:
        /*0038*/ 	.byte	0x04, 0x17
        /*003a*/ 	.short	(.L_35 - .L_34)
.L_34:
        /*003c*/ 	.word	0x00000000
        /*0040*/ 	.short	0x000b
        /*0042*/ 	.short	0x0058
        /*0044*/ 	.byte	0x00, 0xf5, 0x21, 0x00


	//----- nvinfo : EIATTR_KPARAM_INFO
	.align		4
.L_35:
        /*0048*/ 	.byte	0x04, 0x17
        /*004a*/ 	.short	(.L_37 - .L_36)
.L_36:
        /*004c*/ 	.word	0x00000000
        /*0050*/ 	.short	0x000a
        /*0052*/ 	.short	0x0050
        /*0054*/ 	.byte	0x00, 0xf5, 0x21, 0x00


	//----- nvinfo : EIATTR_KPARAM_INFO
	.align		4
.L_37:
        /*0058*/ 	.byte	0x04, 0x17
        /*005a*/ 	.short	(.L_39 - .L_38)
.L_38:
        /*005c*/ 	.word	0x00000000
        /*0060*/ 	.short	0x0009
        /*0062*/ 	.short	0x0048
        /*0064*/ 	.byte	0x00, 0xf5, 0x21, 0x00


	//----- nvinfo : EIATTR_KPARAM_INFO
	.align		4
.L_39:
        /*0068*/ 	.byte	0x04, 0x17
        /*006a*/ 	.short	(.L_41 - .L_40)
.L_40:
        /*006c*/ 	.word	0x00000000
        /*0070*/ 	.short	0x0008
        /*0072*/ 	.short	0x0040
        /*0074*/ 	.byte	0x00, 0xf5, 0x21, 0x00


	//----- nvinfo : EIATTR_KPARAM_INFO
	.align		4
.L_41:
        /*0078*/ 	.byte	0x04, 0x17
        /*007a*/ 	.short	(.L_43 - .L_42)
.L_42:
        /*007c*/ 	.word	0x00000000
        /*0080*/ 	.short	0x0007
        /*0082*/ 	.short	0x0038
        /*0084*/ 	.byte	0x00, 0xf5, 0x21, 0x00


	//----- nvinfo : EIATTR_KPARAM_INFO
	.align		4
.L_43:
        /*0088*/ 	.byte	0x04, 0x17
        /*008a*/ 	.short	(.L_45 - .L_44)
.L_44:
        /*008c*/ 	.word	0x00000000
        /*0090*/ 	.short	0x0006
        /*0092*/ 	.short	0x0030
        /*0094*/ 	.byte	0x00, 0xf5, 0x21, 0x00


	//----- nvinfo : EIATTR_KPARAM_INFO
	.align		4
.L_45:
        /*0098*/ 	.byte	0x04, 0x17
        /*009a*/ 	.short	(.L_47 - .L_46)
.L_46:
        /*009c*/ 	.word	0x00000000
        /*00a0*/ 	.short	0x0005
        /*00a2*/ 	.short	0x0028
        /*00a4*/ 	.byte	0x00, 0xf5, 0x21, 0x00


	//----- nvinfo : EIATTR_KPARAM_INFO
	.align		4
.L_47:
        /*00a8*/ 	.byte	0x04, 0x17
        /*00aa*/ 	.short	(.L_49 - .L_48)
.L_48:
        /*00ac*/ 	.word	0x00000000
        /*00b0*/ 	.short	0x0004
        /*00b2*/ 	.short	0x0020
        /*00b4*/ 	.byte	0x00, 0xf5, 0x21, 0x00


	//----- nvinfo : EIATTR_KPARAM_INFO
	.align		4
.L_49:
        /*00b8*/ 	.byte	0x04, 0x17
        /*00ba*/ 	.short	(.L_51 - .L_50)
.L_50:
        /*00bc*/ 	.word	0x00000000
        /*00c0*/ 	.short	0x0003
        /*00c2*/ 	.short	0x0018
        /*00c4*/ 	.byte	0x00, 0xf5, 0x21, 0x00


	//----- nvinfo : EIATTR_KPARAM_INFO
	.align		4
.L_51:
        /*00c8*/ 	.byte	0x04, 0x17
        /*00ca*/ 	.short	(.L_53 - .L_52)
.L_52:
        /*00cc*/ 	.word	0x00000000
        /*00d0*/ 	.short	0x0002
        /*00d2*/ 	.short	0x0010
        /*00d4*/ 	.byte	0x00, 0xf5, 0x21, 0x00


	//----- nvinfo : EIATTR_KPARAM_INFO
	.align		4
.L_53:
        /*00d8*/ 	.byte	0x04, 0x17
        /*00da*/ 	.short	(.L_55 - .L_54)
.L_54:
        /*00dc*/ 	.word	0x00000000
        /*00e0*/ 	.short	0x0001
        /*00e2*/ 	.short	0x0008
        /*00e4*/ 	.byte	0x00, 0xf5, 0x21, 0x00


	//----- nvinfo : EIATTR_KPARAM_INFO
	.align		4
.L_55:
        /*00e8*/ 	.byte	0x04, 0x17
        /*00ea*/ 	.short	(.L_57 - .L_56)
.L_56:
        /*00ec*/ 	.word	0x00000000
        /*00f0*/ 	.short	0x0000
        /*00f2*/ 	.short	0x0000
        /*00f4*/ 	.byte	0x00, 0xf5, 0x21, 0x00


	//----- nvinfo : EIATTR_SPARSE_MMA_MASK
	.align		4
.L_57:
        /*00f8*/ 	.byte	0x03, 0x50
        /*00fa*/ 	.short	0x0000


	//----- nvinfo : EIATTR_MAXREG_COUNT
	.align		4
        /*00fc*/ 	.byte	0x03, 0x1b
        /*00fe*/ 	.short	0x00ff


	//----- nvinfo : EIATTR_MERCURY_ISA_VERSION
	.align		4
        /*0100*/ 	.byte	0x03, 0x5f
        /*0102*/ 	.short	0x0101


	//----- nvinfo : EIATTR_VRC_CTA_INIT_COUNT
	.align		4
        /*0104*/ 	.byte	0x02, 0x4a
	.zero		1
	.zero		1


	//----- nvinfo : EIATTR_EXIT_INSTR_OFFSETS
	.align		4
        /*0108*/ 	.byte	0x04, 0x1c
        /*010a*/ 	.short	(.L_59 - .L_58)


	//   ....[0]....
.L_58:
        /*010c*/ 	.word	0x00002960


	//----- nvinfo : EIATTR_CBANK_PARAM_SIZE
	.align		4
.L_59:
        /*0110*/ 	.byte	0x03, 0x19
        /*0112*/ 	.short	0x0078


	//----- nvinfo : EIATTR_PARAM_CBANK
	.align		4
        /*0114*/ 	.byte	0x04, 0x0a
        /*0116*/ 	.short	(.L_61 - .L_60)
	.align		4
.L_60:
        /*0118*/ 	.word	index@(.nv.constant0._Z6streamPdS_S_S_S_S_S_S_S_S_S_S_S_S_S_)
        /*011c*/ 	.short	0x0380
        /*011e*/ 	.short	0x0078


	//----- nvinfo : EIATTR_SW_WAR
	.align		4
.L_61:
        /*0120*/ 	.byte	0x04, 0x36
        /*0122*/ 	.short	(.L_63 - .L_62)
.L_62:
        /*0124*/ 	.word	0x00000008
.L_63:


//--------------------- .nv.info._Z15computeVelocityPdS_S_S_S_S_S_S_S_S_S_S_S_ --------------------------
	.section	.nv.info._Z15computeVelocityPdS_S_S_S_S_S_S_S_S_S_S_S_,"",@"SHT_CUDA_INFO"
	.sectionflags	@""
	.align	4


	//----- nvinfo : EIATTR_CUDA_API_VERSION
	.align		4
        /*0000*/ 	.byte	0x04, 0x37
        /*0002*/ 	.short	(.L_65 - .L_64)
.L_64:
        /*0004*/ 	.word	0x00000082


	//----- nvinfo : EIATTR_KPARAM_INFO
	.align		4
.L_65:
        /*0008*/ 	.byte	0x04, 0x17
        /*000a*/ 	.short	(.L_67 - .L_66)
.L_66:
        /*000c*/ 	.word	0x00000000
        /*0010*/ 	.short	0x000c
        /*0012*/ 	.short	0x0060
        /*0014*/ 	.byte	0x00, 0xf5, 0x21, 0x00


	//----- nvinfo : EIATTR_KPARAM_INFO
	.align		4
.L_67:
        /*0018*/ 	.byte	0x04, 0x17
        /*001a*/ 	.short	(.L_69 - .L_68)
.L_68:
        /*001c*/ 	.word	0x00000000
        /*0020*/ 	.short	0x000b
        /*0022*/ 	.short	0x0058
        /*0024*/ 	.byte	0x00, 0xf5, 0x21, 0x00


	//----- nvinfo : EIATTR_KPARAM_INFO
	.align		4
.L_69:
        /*0028*/ 	.byte	0x04, 0x17
        /*002a*/ 	.short	(.L_71 - .L_70)
.L_70:
        /*002c*/ 	.word	0x00000000
        /*0030*/ 	.short	0x000a
        /*0032*/ 	.short	0x0050
        /*0034*/ 	.byte	0x00, 0xf5, 0x21, 0x00


	//----- nvinfo : EIATTR_KPARAM_INFO
	.align		4
.L_71:
        /*0038*/ 	.byte	0x04, 0x17
        /*003a*/ 	.short	(.L_73 - .L_72)
.L_72:
        /*003c*/ 	.word	0x00000000
        /*0040*/ 	.short	0x0009
        /*0042*/ 	.short	0x0048
        /*0044*/ 	.byte	0x00, 0xf5, 0x21, 0x00


	//----- nvinfo : EIATTR_KPARAM_INFO
	.align		4
.L_73:
        /*0048*/ 	.byte	0x04, 0x17
        /*004a*/ 	.short	(.L_75 - .L_74)
.L_74:
        /*004c*/ 	.word	0x00000000
        /*0050*/ 	.short	0x0008
        /*0052*/ 	.short	0x0040
        /*0054*/ 	.byte	0x00, 0xf5, 0x21, 0x00


	//----- nvinfo : EIATTR_KPARAM_INFO
	.align		4
.L_75:
        /*0058*/ 	.byte	0x04, 0x17
        /*005a*/ 	.short	(.L_77 - .L_76)
.L_76:
        /*005c*/ 	.word	0x00000000
        /*0060*/ 	.short	0x0007
        /*0062*/ 	.short	0x0038
        /*0064*/ 	.byte	0x00, 0xf5, 0x21, 0x00


	//----- nvinfo : EIATTR_KPARAM_INFO
	.align		4
.L_77:
        /*0068*/ 	.byte	0x04, 0x17
        /*006a*/ 	.short	(.L_79 - .L_78)
.L_78:
        /*006c*/ 	.word	0x00000000
        /*0070*/ 	.short	0x0006
        /*0072*/ 	.short	0x0030
        /*0074*/ 	.byte	0x00, 0xf5, 0x21, 0x00


	//----- nvinfo : EIATTR_KPARAM_INFO
	.align		4
.L_79:
        /*0078*/ 	.byte	0x04, 0x17
        /*007a*/ 	.short	(.L_81 - .L_80)
.L_80:
        /*007c*/ 	.word	0x00000000
        /*0080*/ 	.short	0x0005
        /*0082*/ 	.short	0x0028
        /*0084*/ 	.byte	0x00, 0xf5, 0x21, 0x00


	//----- nvinfo : EIATTR_KPARAM_INFO
	.align		4
.L_81:
        /*0088*/ 	.byte	0x04, 0x17
        /*008a*/ 	.short	(.L_83 - .L_82)
.L_82:
        /*008c*/ 	.word	0x00000000
        /*0090*/ 	.short	0x0004
        /*0092*/ 	.short	0x0020
        /*0094*/ 	.byte	0x00, 0xf5, 0x21, 0x00


	//----- nvinfo : EIATTR_KPARAM_INFO
	.align		4
.L_83:
        /*0098*/ 	.byte	0x04, 0x17
        /*009a*/ 	.short	(.L_85 - .L_84)
.L_84:
        /*009c*/ 	.word	0x00000000
        /*00a0*/ 	.short	0x0003
        /*00a2*/ 	.short	0x0018
        /*00a4*/ 	.byte	0x00, 0xf5, 0x21, 0x00


	//----- nvinfo : EIATTR_KPARAM_INFO
	.align		4
.L_85:
        /*00a8*/ 	.byte	0x04, 0x17
        /*00aa*/ 	.short	(.L_87 - .L_86)
.L_86:
        /*00ac*/ 	.word	0x00000000
        /*00b0*/ 	.short	0x0002
        /*00b2*/ 	.short	0x0010
        /*00b4*/ 	.byte	0x00, 0xf5, 0x21, 0x00


	//----- nvinfo : EIATTR_KPARAM_INFO
	.align		4
.L_87:
        /*00b8*/ 	.byte	0x04, 0x17
        /*00ba*/ 	.short	(.L_89 - .L_88)
.L_88:
        /*00bc*/ 	.word	0x00000000
        /*00c0*/ 	.short	0x0001
        /*00c2*/ 	.short	0x0008
        /*00c4*/ 	.byte	0x00, 0xf5, 0x21, 0x00


	//----- nvinfo : EIATTR_KPARAM_INFO
	.align		4
.L_89:
        /*00c8*/ 	.byte	0x04, 0x17
        /*00ca*/ 	.short	(.L_91 - .L_90)
.L_90:
        /*00cc*/ 	.word	0x00000000
        /*00d0*/ 	.short	0x0000
        /*00d2*/ 	.short	0x0000
        /*00d4*/ 	.byte	0x00, 0xf5, 0x21, 0x00


	//----- nvinfo : EIATTR_SPARSE_MMA_MASK
	.align		4
.L_91:
        /*00d8*/ 	.byte	0x03, 0x50
        /*00da*/ 	.short	0x0000


	//----- nvinfo : EIATTR_MAXREG_COUNT
	.align		4
        /*00dc*/ 	.byte	0x03, 0x1b
        /*00de*/ 	.short	0x00ff


	//----- nvinfo : EIATTR_MERCURY_ISA_VERSION
	.align		4
        /*00e0*/ 	.byte	0x03, 0x5f
        /*00e2*/ 	.short	0x0101


	//----- nvinfo : EIATTR_VRC_CTA_INIT_COUNT
	.align		4
        /*00e4*/ 	.byte	0x02, 0x4a
	.zero		1
	.zero		1


	//----- nvinfo : EIATTR_EXIT_INSTR_OFFSETS
	.align		4
        /*00e8*/ 	.byte	0x04, 0x1c
        /*00ea*/ 	.short	(.L_93 - .L_92)


	//   ....[0]....
.L_92:
        /*00ec*/ 	.word	0x00000ad0


	//----- nvinfo : EIATTR_CRS_STACK_SIZE
	.align		4
.L_93:
        /*00f0*/ 	.byte	0x04, 0x1e
        /*00f2*/ 	.short	(.L_95 - .L_94)
.L_94:
        /*00f4*/ 	.word	0x00000000


	//----- nvinfo : EIATTR_CBANK_PARAM_SIZE
	.align		4
.L_95:
        /*00f8*/ 	.byte	0x03, 0x19
        /*00fa*/ 	.short	0x0068


	//----- nvinfo : EIATTR_PARAM_CBANK
	.align		4
        /*00fc*/ 	.byte	0x04, 0x0a
        /*00fe*/ 	.short	(.L_97 - .L_96)
	.align		4
.L_96:
        /*0100*/ 	.word	index@(.nv.constant0._Z15computeVelocityPdS_S_S_S_S_S_S_S_S_S_S_S_)
        /*0104*/ 	.short	0x0380
        /*0106*/ 	.short	0x0068


	//----- nvinfo : EIATTR_SW_WAR
	.align		4
.L_97:
        /*0108*/ 	.byte	0x04, 0x36
        /*010a*/ 	.short	(.L_99 - .L_98)
.L_98:
        /*010c*/ 	.word	0x00000008
.L_99:


//--------------------- .nv.info._Z15computeSCForcesPdS_S_S_S_S_S_S_ --------------------------
	.section	.nv.info._Z15computeSCForcesPdS_S_S_S_S_S_S_,"",@"SHT_CUDA_INFO"
	.sectionflags	@""
	.align	4


	//----- nvinfo : EIATTR_CUDA_API_VERSION
	.align		4
        /*0000*/ 	.byte	0x04, 0x37
        /*0002*/ 	.short	(.L_101 - .L_100)
.L_100:
        /*0004*/ 	.word	0x00000082


	//----- nvinfo : EIATTR_KPARAM_INFO
	.align		4
.L_101:
        /*0008*/ 	.byte	0x04, 0x17
        /*000a*/ 	.short	(.L_103 - .L_102)
.L_102:
        /*000c*/ 	.word	0x00000000
        /*0010*/ 	.short	0x0007
        /*0012*/ 	.short	0x0038
        /*0014*/ 	.byte	0x00, 0xf5, 0x21, 0x00


	//----- nvinfo : EIATTR_KPARAM_INFO
	.align		4
.L_103:
        /*0018*/ 	.byte	0x04, 0x17
        /*001a*/ 	.short	(.L_105 - .L_104)
.L_104:
        /*001c*/ 	.word	0x00000000
        /*0020*/ 	.short	0x0006
        /*0022*/ 	.short	0x0030
        /*0024*/ 	.byte	0x00, 0xf5, 0x21, 0x00


	//----- nvinfo : EIATTR_KPARAM_INFO
	.align		4
.L_105:
        /*0028*/ 	.byte	0x04, 0x17
        /*002a*/ 	.short	(.L_107 - .L_106)
.L_106:
        /*002c*/ 	.word	0x00000000
        /*0030*/ 	.short	0x0005
        /*0032*/ 	.short	0x0028
        /*0034*/ 	.byte	0x00, 0xf5, 0x21, 0x00


	//----- nvinfo : EIATTR_KPARAM_INFO
	.align		4
.L_107:
        /*0038*/ 	.byte	0x04, 0x17
        /*003a*/ 	.short	(.L_109 - .L_108)
.L_108:
        /*003c*/ 	.word	0x00000000
        /*0040*/ 	.short	0x0004
        /*0042*/ 	.short	0x0020
        /*0044*/ 	.byte	0x00, 0xf5, 0x21, 0x00


	//----- nvinfo : EIATTR_KPARAM_INFO
	.align		4
.L_109:
        /*0048*/ 	.byte	0x04, 0x17
        /*004a*/ 	.short	(.L_111 - .L_110)
.L_110:
        /*004c*/ 	.word	0x00000000
        /*0050*/ 	.short	0x0003
        /*0052*/ 	.short	0x0018
        /*0054*/ 	.byte	0x00, 0xf5, 0x21, 0x00


	//----- nvinfo : EIATTR_KPARAM_INFO
	.align		4
.L_111:
        /*0058*/ 	.byte	0x04, 0x17
        /*005a*/ 	.short	(.L_113 - .L_112)
.L_112:
        /*005c*/ 	.word	0x00000000
        /*0060*/ 	.short	0x0002
        /*0062*/ 	.short	0x0010
        /*0064*/ 	.byte	0x00, 0xf5, 0x21, 0x00


	//----- nvinfo : EIATTR_KPARAM_INFO
	.align		4
.L_113:
        /*0068*/ 	.byte	0x04, 0x17
        /*006a*/ 	.short	(.L_115 - .L_114)
.L_114:
        /*006c*/ 	.word	0x00000000
        /*0070*/ 	.short	0x0001
        /*0072*/ 	.short	0x0008
        /*0074*/ 	.byte	0x00, 0xf5, 0x21, 0x00


	//----- nvinfo : EIATTR_KPARAM_INFO
	.align		4
.L_115:
        /*0078*/ 	.byte	0x04, 0x17
        /*007a*/ 	.short	(.L_117 - .L_116)
.L_116:
        /*007c*/ 	.word	0x00000000
        /*0080*/ 	.short	0x0000
        /*0082*/ 	.short	0x0000
        /*0084*/ 	.byte	0x00, 0xf5, 0x21, 0x00


	//----- nvinfo : EIATTR_SPARSE_MMA_MASK
	.align		4
.L_117:
        /*0088*/ 	.byte	0x03, 0x50
        /*008a*/ 	.short	0x0000


	//----- nvinfo : EIATTR_MAXREG_COUNT
	.align		4
        /*008c*/ 	.byte	0x03, 0x1b
        /*008e*/ 	.short	0x00ff


	//----- nvinfo : EIATTR_MERCURY_ISA_VERSION
	.align		4
        /*0090*/ 	.byte	0x03, 0x5f
        /*0092*/ 	.short	0x0101


	//----- nvinfo : EIATTR_VRC_CTA_INIT_COUNT
	.align		4
        /*0094*/ 	.byte	0x02, 0x4a
	.zero		1
	.zero		1


	//----- nvinfo : EIATTR_EXIT_INSTR_OFFSETS
	.align		4
        /*0098*/ 	.byte	0x04, 0x1c
        /*009a*/ 	.short	(.L_119 - .L_118)


	//   ....[0]....
.L_118:
        /*009c*/ 	.word	0x000013d0


	//----- nvinfo : EIATTR_CBANK_PARAM_SIZE
	.align		4
.L_119:
        /*00a0*/ 	.byte	0x03, 0x19
        /*00a2*/ 	.short	0x0040


	//----- nvinfo : EIATTR_PARAM_CBANK
	.align		4
        /*00a4*/ 	.byte	0x04, 0x0a
        /*00a6*/ 	.short	(.L_121 - .L_120)
	.align		4
.L_120:
        /*00a8*/ 	.word	index@(.nv.constant0._Z15computeSCForcesPdS_S_S_S_S_S_S_)
        /*00ac*/ 	.short	0x0380
        /*00ae*/ 	.short	0x0040


	//----- nvinfo : EIATTR_SW_WAR
	.align		4
.L_121:
        /*00b0*/ 	.byte	0x04, 0x36
        /*00b2*/ 	.short	(.L_123 - .L_122)
.L_122:
        /*00b4*/ 	.word	0x00000008
.L_123:


//--------------------- .nv.info._Z14computeDensityiPdS_S_S_S_S_ --------------------------
	.section	.nv.info._Z14computeDensityiPdS_S_S_S_S_,"",@"SHT_CUDA_INFO"
	.sectionflags	@""
	.align	4


	//----- nvinfo : EIATTR_CUDA_API_VERSION
	.align		4
        /*0000*/ 	.byte	0x04, 0x37
        /*0002*/ 	.short	(.L_125 - .L_124)
.L_124:
        /*0004*/ 	.word	0x00000082


	//----- nvinfo : EIATTR_KPARAM_INFO
	.align		4
.L_125:
        /*0008*/ 	.byte	0x04, 0x17
        /*000a*/ 	.short	(.L_127 - .L_126)
.L_126:
        /*000c*/ 	.word	0x00000000
        /*0010*/ 	.short	0x0006
        /*0012*/ 	.short	0x0030
        /*0014*/ 	.byte	0x00, 0xf5, 0x21, 0x00


	//----- nvinfo : EIATTR_KPARAM_INFO
	.align		4
.L_127:
        /*0018*/ 	.byte	0x04, 0x17
        /*001a*/ 	.short	(.L_129 - .L_128)
.L_128:
        /*001c*/ 	.word	0x00000000
        /*0020*/ 	.short	0x0005
        /*0022*/ 	.short	0x0028
        /*0024*/ 	.byte	0x00, 0xf5, 0x21, 0x00


	//----- nvinfo : EIATTR_KPARAM_INFO
	.align		4
.L_129:
        /*0028*/ 	.byte	0x04, 0x17
        /*002a*/ 	.short	(.L_131 - .L_130)
.L_130:
        /*002c*/ 	.word	0x00000000
        /*0030*/ 	.short	0x0004
        /*0032*/ 	.short	0x0020
        /*0034*/ 	.byte	0x00, 0xf5, 0x21, 0x00


	//----- nvinfo : EIATTR_KPARAM_INFO
	.align		4
.L_131:
        /*0038*/ 	.byte	0x04, 0x17
        /*003a*/ 	.short	(.L_133 - .L_132)
.L_132:
        /*003c*/ 	.word	0x00000000
        /*0040*/ 	.short	0x0003
        /*0042*/ 	.short	0x0018
        /*0044*/ 	.byte	0x00, 0xf5, 0x21, 0x00


	//----- nvinfo : EIATTR_KPARAM_INFO
	.align		4
.L_133:
        /*0048*/ 	.byte	0x04, 0x17
        /*004a*/ 	.short	(.L_135 - .L_134)
.L_134:
        /*004c*/ 	.word	0x00000000
        /*0050*/ 	.short	0x0002
        /*0052*/ 	.short	0x0010
        /*0054*/ 	.byte	0x00, 0xf5, 0x21, 0x00


	//----- nvinfo : EIATTR_KPARAM_INFO
	.align		4
.L_135:
        /*0058*/ 	.byte	0x04, 0x17
        /*005a*/ 	.short	(.L_137 - .L_136)
.L_136:
        /*005c*/ 	.word	0x00000000
        /*0060*/ 	.short	0x0001
        /*0062*/ 	.short	0x0008
        /*0064*/ 	.byte	0x00, 0xf5, 0x21, 0x00


	//----- nvinfo : EIATTR_KPARAM_INFO
	.align		4
.L_137:
        /*0068*/ 	.byte	0x04, 0x17
        /*006a*/ 	.short	(.L_139 - .L_138)
.L_138:
        /*006c*/ 	.word	0x00000000
        /*0070*/ 	.short	0x0000
        /*0072*/ 	.short	0x0000
        /*0074*/ 	.byte	0x00, 0xf0, 0x11, 0x00


	//----- nvinfo : EIATTR_SPARSE_MMA_MASK
	.align		4
.L_139:
        /*0078*/ 	.byte	0x03, 0x50
        /*007a*/ 	.short	0x0000


	//----- nvinfo : EIATTR_MAXREG_COUNT
	.align		4
        /*007c*/ 	.byte	0x03, 0x1b
        /*007e*/ 	.short	0x00ff


	//----- nvinfo : EIATTR_MERCURY_ISA_VERSION
	.align		4
        /*0080*/ 	.byte	0x03, 0x5f
        /*0082*/ 	.short	0x0101


	//----- nvinfo : EIATTR_VRC_CTA_INIT_COUNT
	.align		4
        /*0084*/ 	.byte	0x02, 0x4a
	.zero		1
	.zero		1


	//----- nvinfo : EIATTR_EXIT_INSTR_OFFSETS
	.align		4
        /*0088*/ 	.byte	0x04, 0x1c
        /*008a*/ 	.short	(.L_141 - .L_140)


	//   ....[0]....
.L_140:
        /*008c*/ 	.word	0x00000f00


	//----- nvinfo : EIATTR_CRS_STACK_SIZE
	.align		4
.L_141:
        /*0090*/ 	.byte	0x04, 0x1e
        /*0092*/ 	.short	(.L_143 - .L_142)
.L_142:
        /*0094*/ 	.word	0x00000000


	//----- nvinfo : EIATTR_CBANK_PARAM_SIZE
	.align		4
.L_143:
        /*0098*/ 	.byte	0x03, 0x19
        /*009a*/ 	.short	0x0038


	//----- nvinfo : EIATTR_PARAM_CBANK
	.align		4
        /*009c*/ 	.byte	0x04, 0x0a
        /*009e*/ 	.short	(.L_145 - .L_144)
	.align		4
.L_144:
        /*00a0*/ 	.word	index@(.nv.constant0._Z14computeDensityiPdS_S_S_S_S_)
        /*00a4*/ 	.short	0x0380
        /*00a6*/ 	.short	0x0038


	//----- nvinfo : EIATTR_SW_WAR
	.align		4
.L_145:
        /*00a8*/ 	.byte	0x04, 0x36
        /*00aa*/ 	.short	(.L_147 - .L_146)
.L_146:
        /*00ac*/ 	.word	0x00000008
.L_147:


//--------------------- .nv.callgraph             --------------------------
	.section	.nv.callgraph,"",@"SHT_CUDA_CALLGRAPH"
	.align	4
	.sectionentsize	8
	.align		4
        /*0000*/ 	.word	0x00000000
	.align		4
        /*0004*/ 	.word	0xffffffff
	.align		4
        /*0008*/ 	.word	0x00000000
	.align		4
        /*000c*/ 	.word	0xfffffffe
	.align		4
        /*0010*/ 	.word	0x00000000
	.align		4
        /*0014*/ 	.word	0xfffffffd
	.align		4
        /*0018*/ 	.word	0x00000000
	.align		4
        /*001c*/ 	.word	0xfffffffc


//--------------------- .text._Z6streamPdS_S_S_S_S_S_S_S_S_S_S_S_S_S_ --------------------------
	.section	.text._Z6streamPdS_S_S_S_S_S_S_S_S_S_S_S_S_S_,"ax",@progbits
	.align	128
        .global         _Z6streamPdS_S_S_S_S_S_S_S_S_S_S_S_S_S_
        .type           _Z6streamPdS_S_S_S_S_S_S_S_S_S_S_S_S_S_,@function
        .size           _Z6streamPdS_S_S_S_S_S_S_S_S_S_S_S_S_S_,(.L_x_21 - _Z6streamPdS_S_S_S_S_S_S_S_S_S_S_S_S_S_)
        .other          _Z6streamPdS_S_S_S_S_S_S_S_S_S_S_S_S_S_,@"STO_CUDA_ENTRY STV_DEFAULT"
_Z6streamPdS_S_S_S_S_S_S_S_S_S_S_S_S_S_:
.text._Z6streamPdS_S_S_S_S_S_S_S_S_S_S_S_S_S_:
[----:B------:R-:W0:Y:S01]  /*0000*/  LDC R1, c[0x0][0x37c] ;  /* 0x0000df00ff017b82 */ /* 0x000e220000000800 */
[----:B------:R-:W1:Y:S07]  /*0010*/  S2R R45, SR_TID.Y ;  /* 0x00000000002d7919 */ /* 0x000e6e0000002200 */
[----:B------:R-:W2:Y:S01]  /*0020*/  LDC R3, c[0x0][0x360] ;  /* 0x0000d800ff037b82 */ /* 0x000ea20000000800 */
[----:B0-----:R-:W-:Y:S01]  /*0030*/  IADD3 R1, PT, PT, R1, -0x2f8, RZ ;  /* 0xfffffd0801017810 */ /* 0x001fe20007ffe0ff */
[----:B------:R-:W0:Y:S01]  /*0040*/  S2R R44, SR_TID.Z ;  /* 0x00000000002c7919 */ /* 0x000e220000002300 */
[----:B------:R-:W2:Y:S05]  /*0050*/  S2R R46, SR_TID.X ;  /* 0x00000000002e7919 */ /* 0x000eaa0000002100 */
[----:B------:R-:W1:Y:S08]  /*0060*/  LDC R0, c[0x0][0x364] ;  /* 0x0000d900ff007b82 */ /* 0x000e700000000800 */
[----:B------:R-:W1:Y:S08]  /*0070*/  S2UR UR5, SR_CTAID.Y ;  /* 0x00000000000579c3 */ /* 0x000e700000002600 */
[----:B------:R-:W0:Y:S08]  /*0080*/  S2UR UR6, SR_CTAID.Z ;  /* 0x00000000000679c3 */ /* 0x000e300000002700 */
[----:B------:R-:W0:Y:S08]  /*0090*/  LDC R5, c[0x0][0x368] ;  /* 0x0000da00ff057b82 */ /* 0x000e300000000800 */
[----:B------:R-:W2:Y:S01]  /*00a0*/  S2UR UR4, SR_CTAID.X ;  /* 0x00000000000479c3 */ /* 0x000ea20000002500 */
[----:B-1----:R-:W-:-:S04]  /*00b0*/  IMAD R45, R0, UR5, R45 ;  /* 0x00000005002d7c24 */ /* 0x002fc8000f8e022d */
[----:B------:R-:W-:-:S03]  /*00c0*/  IMAD.SHL.U32 R45, R45, 0x10, RZ ;  /* 0x000000102d2d7824 */ /* 0x000fc600078e00ff */
[----:B------:R-:W1:Y:S08]  /*00d0*/  LDC.64 R42, c[0x0][0x3d0] ;  /* 0x0000f400ff2a7b82 */ /* 0x000e700000000a00 */
[----:B------:R-:W3:Y:S01]  /*00e0*/  LDC.64 R40, c[0x0][0x3d8] ;  /* 0x0000f600ff287b82 */ /* 0x000ee20000000a00 */
[----:B0-----:R-:W-:Y:S01]  /*00f0*/  IMAD R44, R5, UR6, R44 ;  /* 0x00000006052c7c24 */ /* 0x001fe2000f8e022c */
[----:B------:R-:W0:Y:S04]  /*0100*/  LDCU.64 UR6, c[0x0][0x358] ;  /* 0x00006b00ff0677ac */ /* 0x000e280008000a00 */
[----:B------:R-:W-:Y:S01]  /*0110*/  SHF.L.U32 R44, R44, 0x8, RZ ;  /* 0x000000082c2c7819 */ /* 0x000fe200000006ff */
[----:B--2---:R-:W-:Y:S01]  /*0120*/  IMAD R46, R3, UR4, R46 ;  /* 0x00000004032e7c24 */ /* 0x004fe2000f8e022e */
[----:B------:R-:W2:Y:S04]  /*0130*/  LDC.64 R38, c[0x0][0x3e0] ;  /* 0x0000f800ff267b82 */ /* 0x000ea80000000a00 */
[----:B------:R-:W-:-:S04]  /*0140*/  IADD3 R35, PT, PT, R44, R45, R46 ;  /* 0x0000002d2c237210 */ /* 0x000fc80007ffe02e */
[----:B------:R-:W4:Y:S01]  /*0150*/  LDC.64 R12, c[0x0][0x3e8] ;  /* 0x0000fa00ff0c7b82 */ /* 0x000f220000000a00 */
[----:B-1----:R-:W-:-:S04]  /*0160*/  IMAD.WIDE R42, R35, 0x8, R42 ;  /* 0x00000008232a7825 */ /* 0x002fc800078e022a */
[C---:B---3--:R-:W-:Y:S02]  /*0170*/  IMAD.WIDE R40, R35.reuse, 0x8, R40 ;  /* 0x0000000823287825 */ /* 0x048fe400078e0228 */
[----:B0-----:R-:W3:Y:S01]  /*0180*/  LDG.E.64.CONSTANT R42, desc[UR6][R42.64] ;  /* 0x000000062a2a7981 */ /* 0x001ee2000c1e9b00 */
[----:B------:R-:W0:Y:S03]  /*0190*/  LDC.64 R48, c[0x0][0x3f0] ;  /* 0x0000fc00ff307b82 */ /* 0x000e260000000a00 */
[----:B------:R-:W5:Y:S01]  /*01a0*/  LDG.E.64.CONSTANT R40, desc[UR6][R40.64] ;  /* 0x0000000628287981 */ /* 0x000f62000c1e9b00 */
[----:B--2---:R-:W-:-:S06]  /*01b0*/  IMAD.WIDE R38, R35, 0x8, R38 ;  /* 0x0000000823267825 */ /* 0x004fcc00078e0226 */
[----:B------:R-:W2:Y:S01]  /*01c0*/  LDG.E.64.CONSTANT R38, desc[UR6][R38.64] ;  /* 0x0000000626267981 */ /* 0x000ea2000c1e9b00 */
[----:B----4-:R-:W-:-:S06]  /*01d0*/  IMAD.WIDE R12, R35, 0x8, R12 ;  /* 0x00000008230c7825 */ /* 0x010fcc00078e020c */
[----:B------:R-:W4:Y:S01]  /*01e0*/  LDG.E.64.CONSTANT R12, desc[UR6][R12.64] ;  /* 0x000000060c0c7981 */ /* 0x000f22000c1e9b00 */
[----:B0-----:R-:W-:-:S06]  /*01f0*/  IMAD.WIDE R48, R35, 0x8, R48 ;  /* 0x0000000823307825 */ /* 0x001fcc00078e0230 */
[----:B------:R-:W4:Y:S01]  /*0200*/  LDG.E.64.CONSTANT R48, desc[UR6][R48.64] ;  /* 0x0000000630307981 */ /* 0x000f22000c1e9b00 */
[C---:B------:R-:W-:Y:S01]  /*0210*/  VIADD R0, R46.reuse, 0x10 ;  /* 0x000000102e007836 */ /* 0x040fe20000000000 */
[C---:B------:R-:W-:Y:S01]  /*0220*/  IADD3 R31, PT, PT, R46.reuse, 0x11, RZ ;  /* 0x000000112e1f7810 */ /* 0x040fe20007ffe0ff */
[----:B------:R-:W-:-:S03]  /*0230*/  VIADD R24, R46, 0xf ;  /* 0x0000000f2e187836 */ /* 0x000fc60000000000 */
[----:B------:R-:W-:Y:S02]  /*0240*/  SHF.R.S32.HI R2, RZ, 0x1f, R31 ;  /* 0x0000001fff027819 */ /* 0x000fe4000001141f */
[----:B------:R-:W-:Y:S02]  /*0250*/  SHF.R.S32.HI R3, RZ, 0x1f, R0 ;  /* 0x0000001fff037819 */ /* 0x000fe40000011400 */
[----:B------:R-:W-:Y:S02]  /*0260*/  SHF.R.S32.HI R5, RZ, 0x1f, R24 ;  /* 0x0000001fff057819 */ /* 0x000fe40000011418 */
[----:B------:R-:W-:Y:S02]  /*0270*/  LEA.HI R2, R2, R31, RZ, 0x4 ;  /* 0x0000001f02027211 */ /* 0x000fe400078f20ff */
[----:B------:R-:W-:Y:S02]  /*0280*/  LEA.HI R3, R3, R0, RZ, 0x4 ;  /* 0x0000000003037211 */ /* 0x000fe400078f20ff */
[----:B------:R-:W-:Y:S01]  /*0290*/  LEA.HI R5, R5, R24, RZ, 0x4 ;  /* 0x0000001805057211 */ /* 0x000fe200078f20ff */
[----:B------:R-:W-:Y:S01]  /*02a0*/  VIADD R4, R45, 0x10 ;  /* 0x000000102d047836 */ /* 0x000fe20000000000 */
[----:B------:R-:W-:-:S02]  /*02b0*/  LOP3.LUT R2, R2, 0xfffffff0, RZ, 0xc0, !PT ;  /* 0xfffffff002027812 */ /* 0x000fc400078ec0ff */
[----:B------:R-:W-:Y:S02]  /*02c0*/  LOP3.LUT R3, R3, 0xfffffff0, RZ, 0xc0, !PT ;  /* 0xfffffff003037812 */ /* 0x000fe400078ec0ff */
[----:B------:R-:W-:Y:S01]  /*02d0*/  LOP3.LUT R5, R5, 0xfffffff0, RZ, 0xc0, !PT ;  /* 0xfffffff005057812 */ /* 0x000fe200078ec0ff */
[----:B------:R-:W-:Y:S01]  /*02e0*/  IMAD.IADD R31, R31, 0x1, -R2 ;  /* 0x000000011f1f7824 */ /* 0x000fe200078e0a02 */
[----:B------:R-:W-:Y:S02]  /*02f0*/  IADD3 R21, PT, PT, R0, -R3, RZ ;  /* 0x8000000300157210 */ /* 0x000fe40007ffe0ff */
[----:B------:R-:W-:Y:S02]  /*0300*/  LOP3.LUT R27, R45, 0xf0, RZ, 0xc0, !PT ;  /* 0x000000f02d1b7812 */ /* 0x000fe400078ec0ff */
[----:B------:R-:W-:Y:S02]  /*0310*/  LOP3.LUT R4, R4, 0xf0, RZ, 0xc0, !PT ;  /* 0x000000f004047812 */ /* 0x000fe400078ec0ff */
[----:B------:R-:W-:Y:S01]  /*0320*/  IADD3 R24, PT, PT, R24, -R5, RZ ;  /* 0x8000000518187210 */ /* 0x000fe20007ffe0ff */
[----:B------:R-:W-:Y:S01]  /*0330*/  IMAD.IADD R5, R27, 0x1, R31 ;  /* 0x000000011b057824 */ /* 0x000fe200078e021f */
[C---:B------:R-:W-:Y:S01]  /*0340*/  LOP3.LUT R29, R44.reuse, 0xf00, RZ, 0xc0, !PT ;  /* 0x00000f002c1d7812 */ /* 0x040fe200078ec0ff */
[----:B------:R-:W-:Y:S01]  /*0350*/  VIADD R34, R44, 0x100 ;  /* 0x000001002c227836 */ /* 0x000fe20000000000 */
[C---:B------:R-:W-:Y:S01]  /*0360*/  IADD3 R9, PT, PT, R21.reuse, R27, RZ ;  /* 0x0000001b15097210 */ /* 0x040fe20007ffe0ff */
[----:B------:R-:W-:Y:S01]  /*0370*/  IMAD.IADD R28, R21, 0x1, R4 ;  /* 0x00000001151c7824 */ /* 0x000fe200078e0204 */
[----:B------:R-:W-:-:S02]  /*0380*/  IADD3 R27, PT, PT, R27, R24, RZ ;  /* 0x000000181b1b7210 */ /* 0x000fc40007ffe0ff */
[----:B------:R-:W-:Y:S01]  /*0390*/  IADD3 R26, PT, PT, R44, 0xf00, RZ ;  /* 0x00000f002c1a7810 */ /* 0x000fe20007ffe0ff */
[C---:B------:R-:W-:Y:S01]  /*03a0*/  IMAD.IADD R17, R29.reuse, 0x1, R5 ;  /* 0x000000011d117824 */ /* 0x040fe200078e0205 */
[C---:B------:R-:W-:Y:S01]  /*03b0*/  IADD3 R16, PT, PT, R29.reuse, R9, RZ ;  /* 0x000000091d107210 */ /* 0x040fe20007ffe0ff */
[C---:B------:R-:W-:Y:S01]  /*03c0*/  IMAD.IADD R19, R29.reuse, 0x1, R28 ;  /* 0x000000011d137824 */ /* 0x040fe200078e021c */
[----:B------:R-:W-:Y:S02]  /*03d0*/  IADD3 R18, PT, PT, R29, R27, RZ ;  /* 0x0000001b1d127210 */ /* 0x000fe40007ffe0ff */
[----:B------:R-:W-:Y:S02]  /*03e0*/  LOP3.LUT R34, R34, 0xf00, RZ, 0xc0, !PT ;  /* 0x00000f0022227812 */ /* 0x000fe400078ec0ff */
[----:B------:R-:W-:Y:S02]  /*03f0*/  LOP3.LUT R26, R26, 0xf00, RZ, 0xc0, !PT ;  /* 0x00000f001a1a7812 */ /* 0x000fe400078ec0ff */
[----:B------:R-:W-:Y:S01]  /*0400*/  IADD3 R30, PT, PT, R45, 0xf0, RZ ;  /* 0x000000f02d1e7810 */ /* 0x000fe20007ffe0ff */
[----:B------:R-:W-:Y:S01]  /*0410*/  HFMA2 R10, -RZ, RZ, 0, 5.9604644775390625e-08 ;  /* 0x00000001ff0a7431 */ /* 0x000fe200000001ff */
[----:B------:R-:W-:Y:S01]  /*0420*/  STL.64 [R1+0x130], R16 ;  /* 0x0001301001007387 */ /* 0x000fe20000100a00 */
[C-C-:B------:R-:W-:Y:S01]  /*0430*/  IMAD.IADD R53, R9.reuse, 0x1, R34.reuse ;  /* 0x0000000109357824 */ /* 0x140fe200078e0222 */
[----:B------:R-:W-:Y:S01]  /*0440*/  IADD3 R50, PT, PT, R9, R26, RZ ;  /* 0x0000001a09327210 */ /* 0x000fe20007ffe0ff */
[----:B------:R-:W-:Y:S01]  /*0450*/  IMAD.MOV.U32 R11, RZ, RZ, -0x1 ;  /* 0xffffffffff0b7424 */ /* 0x000fe200078e00ff */
[----:B------:R-:W-:Y:S01]  /*0460*/  STL.64 [R1+0x138], R18 ;  /* 0x0001381201007387 */ /* 0x000fe20000100a00 */
[----:B------:R-:W-:Y:S01]  /*0470*/  MOV R6, 0x1c71c71c ;  /* 0x1c71c71c00067802 */ /* 0x000fe20000000f00 */
[----:B------:R-:W-:Y:S01]  /*0480*/  IMAD.MOV.U32 R7, RZ, RZ, 0x3fac71c7 ;  /* 0x3fac71c7ff077424 */ /* 0x000fe200078e00ff */
[----:B------:R-:W-:Y:S01]  /*0490*/  LOP3.LUT R30, R30, 0xf0, RZ, 0xc0, !PT ;  /* 0x000000f01e1e7812 */ /* 0x000fe200078ec0ff */
[----:B------:R-:W-:Y:S01]  /*04a0*/  IMAD.IADD R37, R5, 0x1, R34 ;  /* 0x0000000105257824 */ /* 0x000fe200078e0222 */
[----:B------:R-:W-:-:S02]  /*04b0*/  IADD3 R51, PT, PT, R29, R4, R31 ;  /* 0x000000041d337210 */ /* 0x000fc40007ffe01f */
[----:B------:R-:W-:Y:S02]  /*04c0*/  IADD3 R4, PT, PT, R29, R4, R24 ;  /* 0x000000041d047210 */ /* 0x000fe40007ffe018 */
[----:B------:R-:W-:Y:S01]  /*04d0*/  IADD3 R5, PT, PT, R5, R26, RZ ;  /* 0x0000001a05057210 */ /* 0x000fe20007ffe0ff */
[----:B------:R-:W-:Y:S01]  /*04e0*/  STL.64 [R1+0x180], R10 ;  /* 0x0001800a01007387 */ /* 0x000fe20000100a00 */
[----:B------:R-:W-:Y:S01]  /*04f0*/  IMAD.IADD R0, R21, 0x1, R30 ;  /* 0x0000000115007824 */ /* 0x000fe200078e021e */
[----:B------:R-:W-:Y:S02]  /*0500*/  IADD3 R36, PT, PT, R29, R30, R24 ;  /* 0x0000001e1d247210 */ /* 0x000fe40007ffe018 */
[----:B------:R-:W-:Y:S01]  /*0510*/  STL.64 [R1+0x198], R10 ;  /* 0x0001980a01007387 */ /* 0x000fe20000100a00 */
[----:B------:R-:W-:Y:S01]  /*0520*/  IMAD.IADD R24, R27, 0x1, R26 ;  /* 0x000000011b187824 */ /* 0x000fe200078e021a */
[----:B------:R-:W-:Y:S02]  /*0530*/  IADD3 R25, PT, PT, R28, R34, RZ ;  /* 0x000000221c197210 */ /* 0x000fe40007ffe0ff */
[----:B------:R-:W-:Y:S04]  /*0540*/  STL.64 [R1+0x1a0], R10 ;  /* 0x0001a00a01007387 */ /* 0x000fe80000100a00 */
        /* <DEDUP_REMOVED lines=12> */
[----:B------:R-:W-:Y:S01]  /*0610*/  STL.64 [R1+0x158], R24 ;  /* 0x0001581801007387 */ /* 0x000fe20000100a00 */
[----:B------:R-:W-:-:S03]  /*0620*/  IADD3 R31, PT, PT, R29, R30, R31 ;  /* 0x0000001e1d1f7210 */ /* 0x000fc60007ffe01f */
[----:B------:R-:W-:Y:S01]  /*0630*/  STL.64 [R1+0x150], R36 ;  /* 0x0001502401007387 */ /* 0x000fe20000100a00 */
[----:B------:R-:W-:Y:S01]  /*0640*/  IMAD.IADD R30, R0, 0x1, R26 ;  /* 0x00000001001e7824 */ /* 0x000fe200078e021a */
[----:B------:R-:W-:Y:S01]  /*0650*/  IADD3 R52, PT, PT, R29, R0, RZ ;  /* 0x000000001d347210 */ /* 0x000fe20007ffe0ff */
[----:B------:R-:W-:Y:S01]  /*0660*/  UMOV UR4, 0x1c71c71c ;  /* 0x1c71c71c00047882 */ /* 0x000fe20000000000 */
[----:B------:R-:W-:Y:S01]  /*0670*/  IADD3 R29, PT, PT, R28, R26, RZ ;  /* 0x0000001a1c1d7210 */ /* 0x000fe20007ffe0ff */
[----:B------:R-:W-:Y:S01]  /*0680*/  UMOV UR5, 0x3fac71c7 ;  /* 0x3fac71c700057882 */ /* 0x000fe20000000000 */
[----:B------:R-:W-:Y:S01]  /*0690*/  STL.64 [R1+0x160], R30 ;  /* 0x0001601e01007387 */ /* 0x000fe20000100a00 */
[----:B------:R-:W-:-:S03]  /*06a0*/  IMAD.IADD R28, R27, 0x1, R34 ;  /* 0x000000011b1c7824 */ /* 0x000fc600078e0222 */
[----:B------:R-:W-:Y:S04]  /*06b0*/  STL.64 [R1+0x148], R50 ;  /* 0x0001483201007387 */ /* 0x000fe80000100a00 */
[----:B------:R-:W-:Y:S04]  /*06c0*/  STL.64 [R1+0x170], R28 ;  /* 0x0001701c01007387 */ /* 0x000fe80000100a00 */
[----:B------:R0:W-:Y:S02]  /*06d0*/  STL.64 [R1+0x140], R52 ;  /* 0x0001403401007387 */ /* 0x0001e40000100a00 */
[----:B0-----:R-:W-:-:S02]  /*06e0*/  HFMA2 R52, -RZ, RZ, 0.004337310791015625, -7.109375 ;  /* 0x1c71c71cff347431 */ /* 0x001fc400000001ff */
[----:B------:R-:W-:Y:S01]  /*06f0*/  IMAD.MOV.U32 R53, RZ, RZ, 0x3f9c71c7 ;  /* 0x3f9c71c7ff357424 */ /* 0x000fe200078e00ff */
[----:B---3--:R-:W-:Y:S02]  /*0700*/  DMUL R2, R42, R42 ;  /* 0x0000002a2a027228 */ /* 0x008fe40000000000 */
[----:B-----5:R-:W-:Y:S02]  /*0710*/  DMUL R14, R40, R40 ;  /* 0x00000028280e7228 */ /* 0x020fe40000000000 */
[----:B------:R-:W-:Y:S02]  /*0720*/  DMUL R22, R42, R42 ;  /* 0x0000002a2a167228 */ /* 0x000fe40000000000 */
[----:B------:R-:W-:-:S04]  /*0730*/  DMUL R32, R40, R40 ;  /* 0x0000002828207228 */ /* 0x000fc80000000000 */
[----:B------:R-:W-:Y:S01]  /*0740*/  DADD R2, R2, R14 ;  /* 0x0000000002027229 */ /* 0x000fe2000000000e */
[----:B------:R-:W-:Y:S01]  /*0750*/  MOV R14, 0x0 ;  /* 0x00000000000e7802 */ /* 0x000fe20000000f00 */
[----:B------:R-:W-:Y:S01]  /*0760*/  IMAD.MOV.U32 R15, RZ, RZ, 0x3ff00000 ;  /* 0x3ff00000ff0f7424 */ /* 0x000fe200078e00ff */
[----:B--2---:R-:W-:Y:S02]  /*0770*/  DMUL R18, R38, R38 ;  /* 0x0000002626127228 */ /* 0x004fe40000000000 */
[----:B------:R-:W-:-:S03]  /*0780*/  DADD R16, R22, R32 ;  /* 0x0000000016107229 */ /* 0x000fc60000000020 */
[--C-:B------:R-:W-:Y:S02]  /*0790*/  DFMA R8, R42, 3, R14.reuse ;  /* 0x400800002a08782b */ /* 0x100fe4000000000e */
[----:B----4-:R-:W-:Y:S02]  /*07a0*/  DMUL R10, R12, R6 ;  /* 0x000000060c0a7228 */ /* 0x010fe40000000000 */
[--C-:B------:R-:W-:Y:S02]  /*07b0*/  DFMA R20, R42, -3, R14.reuse ;  /* 0xc00800002a14782b */ /* 0x100fe4000000000e */
[----:B------:R-:W-:Y:S02]  /*07c0*/  DFMA R6, R40, 3, R14 ;  /* 0x400800002806782b */ /* 0x000fe4000000000e */
[----:B------:R-:W-:Y:S02]  /*07d0*/  DFMA R8, R22, 4.5, R8 ;  /* 0x401200001608782b */ /* 0x000fe40000000008 */
[----:B------:R-:W-:-:S02]  /*07e0*/  DADD R4, R18, R16 ;  /* 0x0000000012047229 */ /* 0x000fc40000000010 */
[----:B------:R-:W-:Y:S02]  /*07f0*/  DFMA R24, R40, -3, R14 ;  /* 0xc00800002818782b */ /* 0x000fe4000000000e */
[----:B------:R-:W-:Y:S02]  /*0800*/  DFMA R20, R22, 4.5, R20 ;  /* 0x401200001614782b */ /* 0x000fe40000000014 */
[----:B------:R-:W-:Y:S02]  /*0810*/  DFMA R6, R32, 4.5, R6 ;  /* 0x401200002006782b */ /* 0x000fe40000000006 */
[----:B------:R-:W-:Y:S02]  /*0820*/  DFMA R8, R4, -1.5, R8 ;  /* 0xbff800000408782b */ /* 0x000fe40000000008 */
[----:B------:R-:W-:Y:S02]  /*0830*/  DFMA R36, R32, 4.5, R24 ;  /* 0x401200002024782b */ /* 0x000fe40000000018 */
[----:B------:R-:W-:-:S02]  /*0840*/  DFMA R20, R4, -1.5, R20 ;  /* 0xbff800000414782b */ /* 0x000fc40000000014 */
[----:B------:R-:W-:Y:S02]  /*0850*/  DFMA R24, R4, -1.5, R6 ;  /* 0xbff800000418782b */ /* 0x000fe40000000006 */
[----:B------:R-:W-:Y:S02]  /*0860*/  DMUL R6, R10, R8 ;  /* 0x000000080a067228 */ /* 0x000fe40000000000 */
[----:B------:R-:W-:Y:S02]  /*0870*/  DFMA R30, R4, -1.5, R36 ;  /* 0xbff80000041e782b */ /* 0x000fe40000000024 */
[----:B------:R-:W-:Y:S02]  /*0880*/  DMUL R26, R10, R20 ;  /* 0x000000140a1a7228 */ /* 0x000fe40000000000 */
[----:B------:R-:W-:Y:S01]  /*0890*/  DMUL R36, R48, UR4 ;  /* 0x0000000430247c28 */ /* 0x000fe20008000000 */
[----:B------:R0:W-:Y:S04]  /*08a0*/  STL.64 [R1+0x8], R6 ;  /* 0x0000080601007387 */ /* 0x0001e80000100a00 */
[----:B------:R1:W-:Y:S01]  /*08b0*/  STL.64 [R1+0x10], R26 ;  /* 0x0000101a01007387 */ /* 0x0003e20000100a00 */
[----:B0-----:R-:W-:-:S02]  /*08c0*/  DMUL R6, R10, R24 ;  /* 0x000000180a067228 */ /* 0x001fc40000000000 */
[----:B-1----:R-:W-:-:S05]  /*08d0*/  DMUL R26, R8, R36 ;  /* 0x00000024081a7228 */ /* 0x002fca0000000000 */
[----:B------:R0:W-:Y:S01]  /*08e0*/  STL.64 [R1+0x18], R6 ;  /* 0x0000180601007387 */ /* 0x0001e20000100a00 */
[----:B------:R-:W-:-:S03]  /*08f0*/  DMUL R8, R38, R38 ;  /* 0x0000002626087228 */ /* 0x000fc60000000000 */
[----:B------:R1:W-:Y:S01]  /*0900*/  STL.64 [R1+0xa0], R26 ;  /* 0x0000a01a01007387 */ /* 0x0003e20000100a00 */
[----:B0-----:R-:W-:Y:S01]  /*0910*/  MOV R6, 0x0 ;  /* 0x0000000000067802 */ /* 0x001fe20000000f00 */
[----:B------:R-:W-:-:S06]  /*0920*/  IMAD.MOV.U32 R7, RZ, RZ, 0x3ff00000 ;  /* 0x3ff00000ff077424 */ /* 0x000fcc00078e00ff */
[C-C-:B-1----:R-:W-:Y:S02]  /*0930*/  DFMA R26, R38.reuse, -3, R6.reuse ;  /* 0xc0080000261a782b */ /* 0x142fe40000000006 */
[----:B------:R-:W-:-:S06]  /*0940*/  DFMA R50, R38, 3, R6 ;  /* 0x400800002632782b */ /* 0x000fcc0000000006 */
[C---:B------:R-:W-:Y:S02]  /*0950*/  DFMA R26, R8.reuse, 4.5, R26 ;  /* 0x40120000081a782b */ /* 0x040fe4000000001a */
[C---:B------:R-:W-:Y:S02]  /*0960*/  DFMA R50, R8.reuse, 4.5, R50 ;  /* 0x401200000832782b */ /* 0x040fe40000000032 */
[----:B------:R-:W-:Y:S02]  /*0970*/  DADD R8, R8, R2 ;  /* 0x0000000008087229 */ /* 0x000fe40000000002 */
[----:B------:R-:W-:-:S06]  /*0980*/  DMUL R28, R10, R30 ;  /* 0x0000001e0a1c7228 */ /* 0x000fcc0000000000 */
[C---:B------:R-:W-:Y:S02]  /*0990*/  DFMA R50, R8.reuse, -1.5, R50 ;  /* 0xbff800000832782b */ /* 0x040fe40000000032 */
[----:B------:R-:W-:Y:S01]  /*09a0*/  DFMA R26, R8, -1.5, R26 ;  /* 0xbff80000081a782b */ /* 0x000fe2000000001a */
[----:B------:R0:W-:Y:S01]  /*09b0*/  STL.64 [R1+0x20], R28 ;  /* 0x0000201c01007387 */ /* 0x0001e20000100a00 */
[-C--:B------:R-:W-:Y:S02]  /*09c0*/  DMUL R20, R20, R36.reuse ;  /* 0x0000002414147228 */ /* 0x080fe40000000000 */
[-C--:B------:R-:W-:Y:S02]  /*09d0*/  DMUL R24, R24, R36.reuse ;  /* 0x0000002418187228 */ /* 0x080fe40000000000 */
[-C--:B0-----:R-:W-:Y:S02]  /*09e0*/  DMUL R28, R30, R36.reuse ;  /* 0x000000241e1c7228 */ /* 0x081fe40000000000 */
[----:B------:R-:W-:-:S02]  /*09f0*/  DMUL R30, R50, R36 ;  /* 0x00000024321e7228 */ /* 0x000fc40000000000 */
[----:B------:R-:W-:Y:S02]  /*0a00*/  DMUL R36, R26, R36 ;  /* 0x000000241a247228 */ /* 0x000fe40000000000 */
[C-C-:B------:R-:W-:Y:S02]  /*0a10*/  DFMA R50, R38.reuse, 3, R14.reuse ;  /* 0x400800002632782b */ /* 0x140fe4000000000e */
[----:B------:R-:W-:-:S06]  /*0a20*/  DFMA R26, R38, -3, R14 ;  /* 0xc0080000261a782b */ /* 0x000fcc000000000e */
[C---:B------:R-:W-:Y:S02]  /*0a30*/  DFMA R50, R18.reuse, 4.5, R50 ;  /* 0x401200001232782b */ /* 0x040fe40000000032 */
[----:B------:R-:W-:Y:S02]  /*0a40*/  DFMA R26, R18, 4.5, R26 ;  /* 0x40120000121a782b */ /* 0x000fe4000000001a */
[--C-:B------:R-:W-:Y:S02]  /*0a50*/  DADD R22, R22, R18.reuse ;  /* 0x0000000016167229 */ /* 0x100fe40000000012 */
[----:B------:R-:W-:Y:S02]  /*0a60*/  DADD R32, R32, R18 ;  /* 0x0000000020207229 */ /* 0x000fe40000000012 */
[C---:B------:R-:W-:Y:S02]  /*0a70*/  DFMA R50, R4.reuse, -1.5, R50 ;  /* 0xbff800000432782b */ /* 0x040fe40000000032 */
[----:B------:R-:W-:Y:S01]  /*0a80*/  DFMA R26, R4, -1.5, R26 ;  /* 0xbff80000041a782b */ /* 0x000fe2000000001a */
[----:B------:R-:W-:Y:S01]  /*0a90*/  MOV R18, 0x55555555 ;  /* 0x5555555500127802 */ /* 0x000fe20000000f00 */
[----:B------:R-:W-:Y:S01]  /*0aa0*/  IMAD.MOV.U32 R19, RZ, RZ, 0x3fd55555 ;  /* 0x3fd55555ff137424 */ /* 0x000fe200078e00ff */
[----:B------:R-:W-:Y:S03]  /*0ab0*/  STL.64 [R1+0x298], R52 ;  /* 0x0002983401007387 */ /* 0x000fe60000100a00 */
[C---:B------:R-:W-:Y:S01]  /*0ac0*/  DMUL R50, R10.reuse, R50 ;  /* 0x000000320a327228 */ /* 0x040fe20000000000 */
[----:B------:R0:W-:Y:S01]  /*0ad0*/  STL.64 [R1+0x260], R18 ;  /* 0x0002601201007387 */ /* 0x0001e20000100a00 */
[----:B------:R-:W-:-:S02]  /*0ae0*/  DMUL R26, R10, R26 ;  /* 0x0000001a0a1a7228 */ /* 0x000fc40000000000 */
[C---:B------:R-:W-:Y:S01]  /*0af0*/  DMUL R10, R12.reuse, R52 ;  /* 0x000000340c0a7228 */ /* 0x040fe20000000000 */
[----:B------:R-:W-:Y:S04]  /*0b00*/  STL.64 [R1+0x2a0], R52 ;  /* 0x0002a03401007387 */ /* 0x000fe80000100a00 */
[----:B------:R-:W-:Y:S01]  /*0b10*/  STL.64 [R1+0x2a8], R52 ;  /* 0x0002a83401007387 */ /* 0x000fe20000100a00 */
[----:B0-----:R-:W-:-:S03]  /*0b20*/  DMUL R18, R12, R18 ;  /* 0x000000120c127228 */ /* 0x001fc60000000000 */
[----:B------:R-:W-:Y:S01]  /*0b30*/  STL.64 [R1+0x2b0], R52 ;  /* 0x0002b03401007387 */ /* 0x000fe20000100a00 */
[----:B------:R-:W-:-:S03]  /*0b40*/  DFMA R12, R4, -1.5, R14 ;  /* 0xbff80000040c782b */ /* 0x000fc6000000000e */
[----:B------:R-:W-:Y:S04]  /*0b50*/  STL.64 [R1+0x2b8], R52 ;  /* 0x0002b83401007387 */ /* 0x000fe80000100a00 */
[----:B------:R-:W-:Y:S04]  /*0b60*/  STL.64 [R1+0x2c0], R52 ;  /* 0x0002c03401007387 */ /* 0x000fe80000100a00 */
[----:B------:R-:W-:Y:S04]  /*0b70*/  STL.64 [R1+0x2c8], R52 ;  /* 0x0002c83401007387 */ /* 0x000fe80000100a00 */
[----:B------:R-:W-:Y:S04]  /*0b80*/  STL.64 [R1+0x2d0], R52 ;  /* 0x0002d03401007387 */ /* 0x000fe80000100a00 */
[----:B------:R-:W-:Y:S04]  /*0b90*/  STL.64 [R1+0x2d8], R52 ;  /* 0x0002d83401007387 */ /* 0x000fe80000100a00 */
[----:B------:R-:W-:Y:S04]  /*0ba0*/  STL.64 [R1+0x2e0], R52 ;  /* 0x0002e03401007387 */ /* 0x000fe80000100a00 */
[----:B------:R-:W-:Y:S04]  /*0bb0*/  STL.64 [R1+0x2e8], R52 ;  /* 0x0002e83401007387 */ /* 0x000fe80000100a00 */
[----:B------:R0:W-:Y:S04]  /*0bc0*/  STL.64 [R1+0x2f0], R52 ;  /* 0x0002f03401007387 */ /* 0x0001e80000100a00 */
[----:B------:R1:W-:Y:S01]  /*0bd0*/  STL.64 [R1+0x30], R26 ;  /* 0x0000301a01007387 */ /* 0x0003e20000100a00 */
[----:B0-----:R-:W-:-:S03]  /*0be0*/  DADD R52, R42, R42 ;  /* 0x000000002a347229 */ /* 0x001fc6000000002a */
[----:B------:R0:W-:Y:S01]  /*0bf0*/  STL.64 [R1+0x28], R50 ;  /* 0x0000283201007387 */ /* 0x0001e20000100a00 */
[----:B-1----:R-:W-:-:S04]  /*0c00*/  DMUL R26, R18, R12 ;  /* 0x0000000c121a7228 */ /* 0x002fc80000000000 */
[CCC-:B------:R-:W-:Y:S02]  /*0c10*/  DFMA R18, R40.reuse, -R52.reuse, R16.reuse ;  /* 0x800000342812722b */ /* 0x1c0fe40000000010 */
[----:B0-----:R-:W-:Y:S02]  /*0c20*/  DFMA R50, R40, R52, R16 ;  /* 0x000000342832722b */ /* 0x001fe40000000010 */
[----:B------:R-:W-:Y:S01]  /*0c30*/  DADD R16, R42, R40 ;  /* 0x000000002a107229 */ /* 0x000fe20000000028 */
[----:B------:R0:W-:Y:S07]  /*0c40*/  STL.64 [R1], R26 ;  /* 0x0000001a01007387 */ /* 0x0001ee0000100a00 */
[----:B0-----:R-:W-:-:S08]  /*0c50*/  DFMA R26, R16, 3, R14 ;  /* 0x40080000101a782b */ /* 0x001fd0000000000e */
[----:B------:R-:W-:-:S08]  /*0c60*/  DFMA R26, R50, 4.5, R26 ;  /* 0x40120000321a782b */ /* 0x000fd0000000001a */
[----:B------:R-:W-:-:S08]  /*0c70*/  DFMA R26, R4, -1.5, R26 ;  /* 0xbff80000041a782b */ /* 0x000fd0000000001a */
[----:B------:R-:W-:Y:S02]  /*0c80*/  DMUL R26, R10, R26 ;  /* 0x0000001a0a1a7228 */ /* 0x000fe40000000000 */
[----:B------:R-:W-:-:S05]  /*0c90*/  DADD R52, R42, -R40 ;  /* 0x000000002a347229 */ /* 0x000fca0000000828 */
[----:B------:R0:W-:Y:S01]  /*0ca0*/  STL.64 [R1+0x38], R26 ;  /* 0x0000381a01007387 */ /* 0x0001e20000100a00 */
[--C-:B------:R-:W-:Y:S02]  /*0cb0*/  DFMA R16, R16, -3, R14.reuse ;  /* 0xc00800001010782b */ /* 0x100fe4000000000e */
[----:B------:R-:W-:Y:S02]  /*0cc0*/  DFMA R52, R52, 3, R14 ;  /* 0x400800003434782b */ /* 0x000fe4000000000e */
[----:B0-----:R-:W-:-:S04]  /*0cd0*/  DADD R26, -R42, R40 ;  /* 0x000000002a1a7229 */ /* 0x001fc80000000128 */
[----:B------:R-:W-:-:S04]  /*0ce0*/  DFMA R14, R50, 4.5, R16 ;  /* 0x40120000320e782b */ /* 0x000fc80000000010 */
[----:B------:R-:W-:Y:S02]  /*0cf0*/  DFMA R26, R26, 3, R6 ;  /* 0x400800001a1a782b */ /* 0x000fe40000000006 */
[----:B------:R-:W-:-:S06]  /*0d00*/  DFMA R16, R18, 4.5, R52 ;  /* 0x401200001210782b */ /* 0x000fcc0000000034 */
[----:B------:R-:W-:Y:S02]  /*0d10*/  DFMA R18, R18, 4.5, R26 ;  /* 0x401200001212782b */ /* 0x000fe4000000001a */
[----:B------:R-:W-:Y:S01]  /*0d20*/  DADD R26, R42, R42 ;  /* 0x000000002a1a7229 */ /* 0x000fe2000000002a */
[----:B------:R0:W-:Y:S07]  /*0d30*/  STL.64 [R1+0xc8], R36 ;  /* 0x0000c82401007387 */ /* 0x0001ee0000100a00 */
[----:B------:R-:W-:-:S02]  /*0d40*/  DFMA R50, R38, R26, R22 ;  /* 0x0000001a2632722b */ /* 0x000fc40000000016 */
[----:B------:R-:W-:Y:S02]  /*0d50*/  DFMA R26, R38, -R26, R22 ;  /* 0x8000001a261a722b */ /* 0x000fe40000000016 */
[----:B------:R-:W-:Y:S01]  /*0d60*/  DADD R22, R42, R38 ;  /* 0x000000002a167229 */ /* 0x000fe20000000026 */
[----:B0-----:R-:W-:Y:S01]  /*0d70*/  MOV R36, RZ ;  /* 0x000000ff00247202 */ /* 0x001fe20000000f00 */
[----:B------:R-:W-:Y:S01]  /*0d80*/  IMAD.MOV.U32 R37, RZ, RZ, 0x1 ;  /* 0x00000001ff257424 */ /* 0x000fe200078e00ff */
[----:B------:R0:W-:Y:S04]  /*0d90*/  STL.64 [R1+0xa8], R20 ;  /* 0x0000a81401007387 */ /* 0x0001e80000100a00 */
[----:B------:R1:W-:Y:S01]  /*0da0*/  STL.64 [R1+0x1d0], R36 ;  /* 0x0001d02401007387 */ /* 0x0003e20000100a00 */
[C-C-:B0-----:R-:W-:Y:S01]  /*0db0*/  DFMA R20, R22.reuse, 3, R6.reuse ;  /* 0x400800001614782b */ /* 0x141fe20000000006 */
[----:B-1----:R-:W-:Y:S01]  /*0dc0*/  MOV R36, 0xffffffff ;  /* 0xffffffff00247802 */ /* 0x002fe20000000f00 */
[----:B------:R-:W-:Y:S01]  /*0dd0*/  IMAD.MOV.U32 R37, RZ, RZ, RZ ;  /* 0x000000ffff257224 */ /* 0x000fe200078e00ff */
[----:B------:R-:W-:-:S04]  /*0de0*/  DFMA R22, R22, -3, R6 ;  /* 0xc00800001616782b */ /* 0x000fc80000000006 */
[----:B------:R0:W-:Y:S01]  /*0df0*/  STL.64 [R1+0x1d8], R36 ;  /* 0x0001d82401007387 */ /* 0x0001e20000100a00 */
[----:B------:R-:W-:-:S03]  /*0e00*/  DFMA R20, R50, 4.5, R20 ;  /* 0x401200003214782b */ /* 0x000fc60000000014 */
[----:B------:R1:W-:Y:S01]  /*0e10*/  STL.64 [R1+0xb0], R24 ;  /* 0x0000b01801007387 */ /* 0x0003e20000100a00 */
[----:B------:R-:W-:Y:S01]  /*0e20*/  DFMA R22, R50, 4.5, R22 ;  /* 0x401200003216782b */ /* 0x000fe20000000016 */
[----:B0-----:R-:W-:Y:S02]  /*0e30*/  HFMA2 R36, -RZ, RZ, 0, 0 ;  /* 0x00000000ff247431 */ /* 0x001fe400000001ff */
[----:B------:R-:W-:Y:S01]  /*0e40*/  IMAD.MOV.U32 R37, RZ, RZ, 0x1 ;  /* 0x00000001ff257424 */ /* 0x000fe200078e00ff */
[C-C-:B------:R-:W-:Y:S02]  /*0e50*/  DADD R50, -R42.reuse, R38.reuse ;  /* 0x000000002a327229 */ /* 0x140fe40000000126 */
[----:B-1----:R-:W-:Y:S02]  /*0e60*/  DADD R24, R42, -R38 ;  /* 0x000000002a187229 */ /* 0x002fe40000000826 */
[----:B------:R0:W-:Y:S04]  /*0e70*/  STL.64 [R1+0x1e0], R36 ;  /* 0x0001e02401007387 */ /* 0x0001e80000100a00 */
[----:B------:R-:W-:-:S02]  /*0e80*/  DFMA R50, R50, 3, R6 ;  /* 0x400800003232782b */ /* 0x000fc40000000006 */
[----:B------:R-:W-:Y:S01]  /*0e90*/  DFMA R24, R24, 3, R6 ;  /* 0x400800001818782b */ /* 0x000fe20000000006 */
[----:B0-----:R-:W-:Y:S01]  /*0ea0*/  MOV R36, 0xffffffff ;  /* 0xffffffff00247802 */ /* 0x001fe20000000f00 */
[----:B------:R-:W-:-:S05]  /*0eb0*/  IMAD.MOV.U32 R37, RZ, RZ, RZ ;  /* 0x000000ffff257224 */ /* 0x000fca00078e00ff */
[----:B------:R0:W-:Y:S01]  /*0ec0*/  STL.64 [R1+0x1e8], R36 ;  /* 0x0001e82401007387 */ /* 0x0001e20000100a00 */
[C---:B------:R-:W-:Y:S02]  /*0ed0*/  DFMA R24, R26.reuse, 4.5, R24 ;  /* 0x401200001a18782b */ /* 0x040fe40000000018 */
[----:B------:R-:W-:Y:S01]  /*0ee0*/  DFMA R26, R26, 4.5, R50 ;  /* 0x401200001a1a782b */ /* 0x000fe20000000032 */
[----:B0-----:R-:W-:Y:S02]  /*0ef0*/  HFMA2 R36, -RZ, RZ, 0, 0 ;  /* 0x00000000ff247431 */ /* 0x001fe400000001ff */
[----:B------:R-:W-:Y:S01]  /*0f00*/  IMAD.MOV.U32 R37, RZ, RZ, 0x1 ;  /* 0x00000001ff257424 */ /* 0x000fe200078e00ff */
[----:B------:R-:W-:-:S04]  /*0f10*/  DADD R50, R40, R40 ;  /* 0x0000000028327229 */ /* 0x000fc80000000028 */
[----:B------:R0:W-:Y:S04]  /*0f20*/  STL.64 [R1+0x1f0], R36 ;  /* 0x0001f02401007387 */ /* 0x0001e80000100a00 */
[----:B------:R1:W-:Y:S01]  /*0f30*/  STL.64 [R1+0xb8], R28 ;  /* 0x0000b81c01007387 */ /* 0x0003e20000100a00 */
[----:B0-----:R-:W-:Y:S01]  /*0f40*/  MOV R36, 0xffffffff ;  /* 0xffffffff00247802 */ /* 0x001fe20000000f00 */
[----:B------:R-:W-:Y:S02]  /*0f50*/  IMAD.MOV.U32 R37, RZ, RZ, -0x1 ;  /* 0xffffffffff257424 */ /* 0x000fe400078e00ff */
[----:B------:R0:W-:Y:S04]  /*0f60*/  STL.64 [R1+0xc0], R30 ;  /* 0x0000c01e01007387 */ /* 0x0001e80000100a00 */
[----:B------:R2:W-:Y:S01]  /*0f70*/  STL.64 [R1+0x1f8], R36 ;  /* 0x0001f82401007387 */ /* 0x0005e20000100a00 */
[----:B-1----:R-:W-:-:S02]  /*0f80*/  DFMA R28, R38, R50, R32 ;  /* 0x00000032261c722b */ /* 0x002fc40000000020 */
[----:B------:R-:W-:Y:S02]  /*0f90*/  DFMA R32, R38, -R50, R32 ;  /* 0x800000322620722b */ /* 0x000fe40000000020 */
[C-C-:B------:R-:W-:Y:S02]  /*0fa0*/  DADD R50, R40.reuse, -R38.reuse ;  /* 0x0000000028327229 */ /* 0x140fe40000000826 */
[----:B0-----:R-:W-:Y:S01]  /*0fb0*/  DADD R30, -R40, R38 ;  /* 0x00000000281e7229 */ /* 0x001fe20000000126 */
[----:B--2---:R-:W-:Y:S01]  /*0fc0*/  HFMA2 R36, -RZ, RZ, 0, 5.9604644775390625e-08 ;  /* 0x00000001ff247431 */ /* 0x004fe200000001ff */
[----:B------:R-:W-:-:S05]  /*0fd0*/  MOV R37, RZ ;  /* 0x000000ff00257202 */ /* 0x000fca0000000f00 */
[----:B------:R0:W-:Y:S01]  /*0fe0*/  STL.64 [R1+0x200], R36 ;  /* 0x0002002401007387 */ /* 0x0001e20000100a00 */
[--C-:B------:R-:W-:Y:S02]  /*0ff0*/  DFMA R30, R30, 3, R6.reuse ;  /* 0x400800001e1e782b */ /* 0x100fe40000000006 */
[----:B------:R-:W-:Y:S01]  /*1000*/  DFMA R50, R50, 3, R6 ;  /* 0x400800003232782b */ /* 0x000fe20000000006 */
[----:B0-----:R-:W-:Y:S02]  /*1010*/  HFMA2 R37, -RZ, RZ, 0, 5.9604644775390625e-08 ;  /* 0x00000001ff257431 */ /* 0x001fe400000001ff */
[----:B------:R-:W-:-:S03]  /*1020*/  IMAD.MOV.U32 R36, RZ, RZ, RZ ;  /* 0x000000ffff247224 */ /* 0x000fc600078e00ff */
[C---:B------:R-:W-:Y:S02]  /*1030*/  DFMA R30, R32.reuse, 4.5, R30 ;  /* 0x40120000201e782b */ /* 0x040fe4000000001e */
[----:B------:R0:W-:Y:S01]  /*1040*/  STL.64 [R1+0x208], R36 ;  /* 0x0002082401007387 */ /* 0x0001e20000100a00 */
[----:B------:R-:W-:Y:S02]  /*1050*/  DFMA R32, R32, 4.5, R50 ;  /* 0x401200002020782b */ /* 0x000fe40000000032 */
[----:B------:R-:W-:Y:S01]  /*1060*/  DADD R50, R40, R38 ;  /* 0x0000000028327229 */ /* 0x000fe20000000026 */
[----:B0-----:R-:W-:Y:S01]  /*1070*/  MOV R36, 0xffffffff ;  /* 0xffffffff00247802 */ /* 0x001fe20000000f00 */
[----:B------:R-:W-:-:S05]  /*1080*/  IMAD.MOV.U32 R37, RZ, RZ, RZ ;  /* 0x000000ffff257224 */ /* 0x000fca00078e00ff */
[----:B------:R0:W-:Y:S02]  /*1090*/  STL.64 [R1+0x210], R36 ;  /* 0x0002102401007387 */ /* 0x0001e40000100a00 */
[----:B0-----:R-:W-:-:S05]  /*10a0*/  HFMA2 R37, -RZ, RZ, 0, 5.9604644775390625e-08 ;  /* 0x00000001ff257431 */ /* 0x001fca00000001ff */
[----:B------:R-:W-:Y:S04]  /*10b0*/  STL.64 [R1+0x250], R36 ;  /* 0x0002502401007387 */ /* 0x000fe80000100a00 */
[----:B------:R0:W-:Y:S02]  /*10c0*/  STL.64 [R1+0x258], R36 ;  /* 0x0002582401007387 */ /* 0x0001e40000100a00 */
[C-C-:B0-----:R-:W-:Y:S02]  /*10d0*/  DFMA R36, R50.reuse, 3, R6.reuse ;  /* 0x400800003224782b */ /* 0x141fe40000000006 */
[----:B------:R-:W-:-:S06]  /*10e0*/  DFMA R50, R50, -3, R6 ;  /* 0xc00800003232782b */ /* 0x000fcc0000000006 */
[C---:B------:R-:W-:Y:S02]  /*10f0*/  DFMA R36, R28.reuse, 4.5, R36 ;  /* 0x401200001c24782b */ /* 0x040fe40000000024 */
[----:B------:R-:W-:Y:S02]  /*1100*/  DFMA R28, R28, 4.5, R50 ;  /* 0x401200001c1c782b */ /* 0x000fe40000000032 */
[----:B------:R-:W-:Y:S01]  /*1110*/  DADD R50, R42, R42 ;  /* 0x000000002a327229 */ /* 0x000fe2000000002a */
[----:B------:R-:W-:Y:S04]  /*1120*/  STL.64 [R1+0x1c8], RZ ;  /* 0x0001c8ff01007387 */ /* 0x000fe80000100a00 */
[----:B------:R-:W2:Y:S03]  /*1130*/  LDL R47, [R1+0x1c8] ;  /* 0x0001c800012f7983 */ /* 0x000ea60000100800 */
[----:B------:R-:W-:-:S02]  /*1140*/  DFMA R2, R40, R50, R2 ;  /* 0x000000322802722b */ /* 0x000fc40000000002 */
[----:B------:R-:W-:Y:S01]  /*1150*/  DADD R50, R42, R40 ;  /* 0x000000002a327229 */ /* 0x000fe20000000028 */
[----:B------:R-:W-:Y:S07]  /*1160*/  STL [R1+0x17c], RZ ;  /* 0x00017cff01007387 */ /* 0x000fee0000100800 */
[----:B------:R-:W-:Y:S01]  /*1170*/  DFMA R50, R50, 3, R6 ;  /* 0x400800003232782b */ /* 0x000fe20000000006 */
[----:B------:R-:W3:Y:S04]  /*1180*/  LDL R7, [R1+0x17c] ;  /* 0x00017c0001077983 */ /* 0x000ee80000100800 */
[----:B------:R-:W4:Y:S01]  /*1190*/  LDL R6, [R1+0x214] ;  /* 0x0002140001067983 */ /* 0x000f220000100800 */
[----:B------:R-:W-:-:S02]  /*11a0*/  DFMA R18, R4, -1.5, R18 ;  /* 0xbff800000412782b */ /* 0x000fc40000000012 */
[C---:B------:R-:W-:Y:S02]  /*11b0*/  DFMA R16, R4.reuse, -1.5, R16 ;  /* 0xbff800000410782b */ /* 0x040fe40000000010 */
[C---:B------:R-:W-:Y:S02]  /*11c0*/  DFMA R14, R4.reuse, -1.5, R14 ;  /* 0xbff80000040e782b */ /* 0x040fe4000000000e */
[C---:B------:R-:W-:Y:S02]  /*11d0*/  DFMA R20, R4.reuse, -1.5, R20 ;  /* 0xbff800000414782b */ /* 0x040fe40000000014 */
[C---:B------:R-:W-:Y:S02]  /*11e0*/  DFMA R22, R4.reuse, -1.5, R22 ;  /* 0xbff800000416782b */ /* 0x040fe40000000016 */
[C---:B------:R-:W-:Y:S02]  /*11f0*/  DFMA R24, R4.reuse, -1.5, R24 ;  /* 0xbff800000418782b */ /* 0x040fe40000000018 */
[----:B------:R-:W-:-:S02]  /*1200*/  DFMA R26, R4, -1.5, R26 ;  /* 0xbff80000041a782b */ /* 0x000fc4000000001a */
[C---:B------:R-:W-:Y:S02]  /*1210*/  DFMA R30, R4.reuse, -1.5, R30 ;  /* 0xbff80000041e782b */ /* 0x040fe4000000001e */
[C---:B------:R-:W-:Y:S02]  /*1220*/  DFMA R32, R4.reuse, -1.5, R32 ;  /* 0xbff800000420782b */ /* 0x040fe40000000020 */
[C---:B------:R-:W-:Y:S02]  /*1230*/  DFMA R36, R4.reuse, -1.5, R36 ;  /* 0xbff800000424782b */ /* 0x040fe40000000024 */
[----:B------:R-:W-:Y:S02]  /*1240*/  DFMA R28, R4, -1.5, R28 ;  /* 0xbff80000041c782b */ /* 0x000fe4000000001c */
[----:B------:R-:W-:Y:S02]  /*1250*/  DMUL R4, R10, R18 ;  /* 0x000000120a047228 */ /* 0x000fe40000000000 */
[----:B------:R-:W-:-:S05]  /*1260*/  DFMA R2, R2, 4.5, R50 ;  /* 0x401200000202782b */ /* 0x000fca0000000032 */
[----:B------:R0:W-:Y:S03]  /*1270*/  STL.64 [R1+0x48], R4 ;  /* 0x0000480401007387 */ /* 0x0001e60000100a00 */
[----:B------:R-:W-:Y:S02]  /*1280*/  DFMA R2, R8, -1.5, R2 ;  /* 0xbff800000802782b */ /* 0x000fe40000000002 */
[C---:B------:R-:W-:Y:S02]  /*1290*/  DMUL R8, R10.reuse, R14 ;  /* 0x0000000e0a087228 */ /* 0x040fe40000000000 */
[----:B0-----:R-:W-:Y:S01]  /*12a0*/  DMUL R4, R10, R20 ;  /* 0x000000140a047228 */ /* 0x001fe20000000000 */
[----:B------:R-:W-:Y:S01]  /*12b0*/  UMOV UR4, 0x55555555 ;  /* 0x5555555500047882 */ /* 0x000fe20000000000 */
[----:B------:R-:W-:-:S05]  /*12c0*/  UMOV UR5, 0x3fd55555 ;  /* 0x3fd5555500057882 */ /* 0x000fca0000000000 */
[----:B------:R0:W-:Y:S01]  /*12d0*/  STL.64 [R1+0x58], R4 ;  /* 0x0000580401007387 */ /* 0x0001e20000100a00 */
[----:B------:R-:W-:-:S03]  /*12e0*/  DMUL R50, R10, R24 ;  /* 0x000000180a327228 */ /* 0x000fc60000000000 */
[----:B------:R1:W-:Y:S01]  /*12f0*/  STL.64 [R1+0x50], R8 ;  /* 0x0000500801007387 */ /* 0x0003e20000100a00 */
[----:B0-----:R-:W-:Y:S01]  /*1300*/  DMUL R4, R10, R26 ;  /* 0x0000001a0a047228 */ /* 0x001fe20000000000 */
[----:B------:R-:W-:Y:S02]  /*1310*/  IADD3 R44, PT, PT, R45, R46, R44 ;  /* 0x0000002e2d2c7210 */ /* 0x000fe40007ffe02c */
[----:B------:R-:W-:Y:S01]  /*1320*/  STL.64 [R1+0x60], R50 ;  /* 0x0000603201007387 */ /* 0x000fe20000100a00 */
[----:B-1----:R-:W-:-:S03]  /*1330*/  DMUL R8, R48, UR4 ;  /* 0x0000000430087c28 */ /* 0x002fc60008000000 */
[----:B------:R0:W-:Y:S01]  /*1340*/  STL.64 [R1+0x68], R4 ;  /* 0x0000680401007387 */ /* 0x0001e20000100a00 */
[----:B------:R-:W-:Y:S01]  /*1350*/  UMOV UR4, 0x1c71c71c ;  /* 0x1c71c71c00047882 */ /* 0x000fe20000000000 */
[----:B------:R-:W-:Y:S01]  /*1360*/  UMOV UR5, 0x3f9c71c7 ;  /* 0x3f9c71c700057882 */ /* 0x000fe20000000000 */
[----:B------:R-:W-:Y:S01]  /*1370*/  DMUL R52, R10, R16 ;  /* 0x000000100a347228 */ /* 0x000fe20000000000 */
[----:B------:R-:W5:Y:S01]  /*1380*/  LDL R45, [R1+0x130] ;  /* 0x00013000012d7983 */ /* 0x000f620000100800 */
[----:B------:R-:W-:Y:S02]  /*1390*/  DMUL R12, R12, R8 ;  /* 0x000000080c0c7228 */ /* 0x000fe40000000000 */
[C---:B0-----:R-:W-:Y:S02]  /*13a0*/  DMUL R4, R10.reuse, R22 ;  /* 0x000000160a047228 */ /* 0x041fe40000000000 */
[----:B------:R-:W-:Y:S02]  /*13b0*/  DMUL R8, R10, R36 ;  /* 0x000000240a087228 */ /* 0x000fe40000000000 */
[----:B------:R-:W-:-:S03]  /*13c0*/  DMUL R48, R48, UR4 ;  /* 0x0000000430307c28 */ /* 0x000fc60008000000 */
[----:B------:R0:W-:Y:S04]  /*13d0*/  STL.64 [R1+0x70], R4 ;  /* 0x0000700401007387 */ /* 0x0001e80000100a00 */
[----:B------:R1:W-:Y:S01]  /*13e0*/  STL.64 [R1+0x78], R8 ;  /* 0x0000780801007387 */ /* 0x0003e20000100a00 */
[----:B0-----:R-:W-:Y:S02]  /*13f0*/  DMUL R4, R10, R30 ;  /* 0x0000001e0a047228 */ /* 0x001fe40000000000 */
[----:B------:R-:W-:Y:S02]  /*1400*/  DMUL R2, R2, R48 ;  /* 0x0000003002027228 */ /* 0x000fe40000000000 */
[C---:B-1----:R-:W-:Y:S02]  /*1410*/  DMUL R8, R10.reuse, R32 ;  /* 0x000000200a087228 */ /* 0x042fe40000000000 */
[----:B------:R-:W-:Y:S01]  /*1420*/  DMUL R10, R10, R28 ;  /* 0x0000001c0a0a7228 */ /* 0x000fe20000000000 */
[----:B------:R-:W-:Y:S01]  /*1430*/  STL.64 [R1+0x80], R4 ;  /* 0x0000800401007387 */ /* 0x000fe20000100a00 */
[----:B------:R-:W-:-:S02]  /*1440*/  DMUL R16, R16, R48 ;  /* 0x0000003010107228 */ /* 0x000fc40000000000 */
[-C--:B------:R-:W-:Y:S02]  /*1450*/  DMUL R18, R18, R48.reuse ;  /* 0x0000003012127228 */ /* 0x080fe40000000000 */
[-C--:B------:R-:W-:Y:S02]  /*1460*/  DMUL R14, R14, R48.reuse ;  /* 0x000000300e0e7228 */ /* 0x080fe40000000000 */
[-C--:B------:R-:W-:Y:S02]  /*1470*/  DMUL R20, R20, R48.reuse ;  /* 0x0000003014147228 */ /* 0x080fe40000000000 */
[-C--:B------:R-:W-:Y:S02]  /*1480*/  DMUL R24, R24, R48.reuse ;  /* 0x0000003018187228 */ /* 0x080fe40000000000 */
[-C--:B------:R-:W-:Y:S02]  /*1490*/  DMUL R26, R26, R48.reuse ;  /* 0x000000301a1a7228 */ /* 0x080fe40000000000 */
[----:B------:R-:W-:-:S02]  /*14a0*/  DMUL R22, R22, R48 ;  /* 0x0000003016167228 */ /* 0x000fc40000000000 */
[-C--:B------:R-:W-:Y:S02]  /*14b0*/  DMUL R36, R36, R48.reuse ;  /* 0x0000003024247228 */ /* 0x080fe40000000000 */
[-C--:B------:R-:W-:Y:S02]  /*14c0*/  DMUL R30, R30, R48.reuse ;  /* 0x000000301e1e7228 */ /* 0x080fe40000000000 */
[-C--:B------:R-:W-:Y:S02]  /*14d0*/  DMUL R32, R32, R48.reuse ;  /* 0x0000003020207228 */ /* 0x080fe40000000000 */
[----:B------:R-:W-:Y:S01]  /*14e0*/  DMUL R28, R28, R48 ;  /* 0x000000301c1c7228 */ /* 0x000fe20000000000 */
[----:B------:R-:W-:Y:S04]  /*14f0*/  STL.64 [R1+0x40], R52 ;  /* 0x0000403401007387 */ /* 0x000fe80000100a00 */
[----:B------:R-:W-:Y:S04]  /*1500*/  STL.64 [R1+0x98], R12 ;  /* 0x0000980c01007387 */ /* 0x000fe80000100a00 */
[----:B------:R0:W-:Y:S04]  /*1510*/  STL.64 [R1+0xd0], R2 ;  /* 0x0000d00201007387 */ /* 0x0001e80000100a00 */
[----:B------:R-:W-:Y:S01]  /*1520*/  STL.64 [R1+0x88], R8 ;  /* 0x0000880801007387 */ /* 0x000fe20000100a00 */
[----:B0-----:R-:W0:Y:S03]  /*1530*/  LDC.64 R2, c[0x0][0x3a8] ;  /* 0x0000ea00ff027b82 */ /* 0x001e260000000a00 */
[----:B------:R1:W-:Y:S05]  /*1540*/  STL.64 [R1+0xd8], R16 ;  /* 0x0000d81001007387 */ /* 0x0003ea0000100a00 */
[----:B-1----:R-:W1:Y:S01]  /*1550*/  LDC.64 R16, c[0x0][0x3a0] ;  /* 0x0000e800ff107b82 */ /* 0x002e620000000a00 */
[----:B------:R0:W-:Y:S01]  /*1560*/  STL.64 [R1+0x90], R10 ;  /* 0x0000900a01007387 */ /* 0x0001e20000100a00 */
[----:B--2---:R-:W2:Y:S08]  /*1570*/  I2F.F64 R46, R47 ;  /* 0x0000002f002e7312 */ /* 0x004eb00000201c00 */
[----:B---3--:R-:W3:Y:S01]  /*1580*/  I2F.F64 R50, R7 ;  /* 0x0000000700327312 */ /* 0x008ee20000201c00 */
[----:B--2---:R-:W-:-:S07]  /*1590*/  DMUL R4, R40, R46 ;  /* 0x0000002e28047228 */ /* 0x004fce0000000000 */
[----:B----4-:R-:W2:Y:S01]  /*15a0*/  I2F.F64 R48, R6 ;  /* 0x0000000600307312 */ /* 0x010ea20000201c00 */
[----:B---3--:R-:W-:Y:S02]  /*15b0*/  DFMA R52, R42, R50, R4 ;  /* 0x000000322a34722b */ /* 0x008fe40000000004 */
[----:B------:R-:W0:Y:S01]  /*15c0*/  LDC.64 R4, c[0x0][0x380] ;  /* 0x0000e000ff047b82 */ /* 0x000e220000000a00 */
[----:B------:R-:W-:-:S05]  /*15d0*/  DMUL R12, R46, 9 ;  /* 0x402200002e0c7828 */ /* 0x000fca0000000000 */
[----:B--2---:R-:W-:Y:S02]  /*15e0*/  DFMA R52, R38, R48, R52 ;  /* 0x000000302634722b */ /* 0x004fe40000000034 */
[----:B------:R-:W-:Y:S02]  /*15f0*/  DMUL R6, R50, 9 ;  /* 0x4022000032067828 */ /* 0x000fe40000000000 */
[----:B------:R-:W-:Y:S02]  /*1600*/  DADD R8, -R42, R50 ;  /* 0x000000002a087229 */ /* 0x000fe40000000132 */
[----:B------:R-:W-:Y:S02]  /*1610*/  DADD R50, -R40, R46 ;  /* 0x0000000028327229 */ /* 0x000fe4000000012e */
[----:B------:R-:W-:Y:S02]  /*1620*/  DMUL R12, R52, R12 ;  /* 0x0000000c340c7228 */ /* 0x000fe40000000000 */
[----:B------:R-:W-:-:S02]  /*1630*/  DMUL R46, R48, 9 ;  /* 0x40220000302e7828 */ /* 0x000fc40000000000 */
[----:B------:R-:W-:Y:S02]  /*1640*/  DMUL R6, R6, R52 ;  /* 0x0000003406067228 */ /* 0x000fe40000000000 */
[----:B------:R-:W-:Y:S02]  /*1650*/  DADD R48, -R38, R48 ;  /* 0x0000000026307229 */ /* 0x000fe40000000130 */
[----:B------:R-:W-:Y:S02]  /*1660*/  DFMA R50, R50, 3, R12 ;  /* 0x400800003232782b */ /* 0x000fe4000000000c */
[----:B------:R-:W-:Y:S01]  /*1670*/  DMUL R52, R52, R46 ;  /* 0x0000002e34347228 */ /* 0x000fe20000000000 */
[----:B------:R-:W2:Y:S01]  /*1680*/  LDC.64 R12, c[0x0][0x3b0] ;  /* 0x0000ec00ff0c7b82 */ /* 0x000ea20000000a00 */
[----:B0-----:R-:W-:Y:S01]  /*1690*/  IMAD.WIDE R10, R44, 0x8, R4 ;  /* 0x000000082c0a7825 */ /* 0x001fe200078e0204 */
[----:B------:R-:W-:Y:S01]  /*16a0*/  DFMA R8, R8, 3, R6 ;  /* 0x400800000808782b */ /* 0x000fe20000000006 */
[----:B------:R-:W3:Y:S04]  /*16b0*/  LDL.64 R6, [R1] ;  /* 0x0000000001067983 */ /* 0x000ee80000100a00 */
[----:B------:R-:W-:Y:S01]  /*16c0*/  DFMA R48, R48, 3, R52 ;  /* 0x400800003030782b */ /* 0x000fe20000000034 */
[----:B------:R-:W3:Y:S01]  /*16d0*/  LDG.E.64 R10, desc[UR6][R10.64] ;  /* 0x000000060a0a7981 */ /* 0x000ee2000c1e1b00 */
[----:B------:R-:W-:-:S05]  /*16e0*/  IMAD.WIDE R52, R35, 0x8, R2 ;  /* 0x0000000823347825 */ /* 0x000fca00078e0202 */
[----:B------:R-:W4:Y:S01]  /*16f0*/  LDG.E.64.CONSTANT R2, desc[UR6][R52.64] ;  /* 0x0000000634027981 */ /* 0x000f22000c1e9b00 */
[----:B-1----:R-:W-:-:S06]  /*1700*/  IMAD.WIDE R46, R35, 0x8, R16 ;  /* 0x00000008232e7825 */ /* 0x002fcc00078e0210 */
[----:B------:R-:W5:Y:S01]  /*1710*/  LDG.E.64.CONSTANT R46, desc[UR6][R46.64] ;  /* 0x000000062e2e7981 */ /* 0x000f62000c1e9b00 */
[----:B--2---:R-:W-:-:S03]  /*1720*/  IMAD.WIDE R12, R35, 0x8, R12 ;  /* 0x00000008230c7825 */ /* 0x004fc600078e020c */
[----:B------:R-:W2:Y:S04]  /*1730*/  LDL.64 R52, [R1+0x260] ;  /* 0x0002600001347983 */ /* 0x000ea80000100a00 */
[----:B------:R-:W2:Y:S04]  /*1740*/  LDG.E.64.CONSTANT R16, desc[UR6][R12.64] ;  /* 0x000000060c107981 */ /* 0x000ea8000c1e9b00 */
[----:B------:R-:W-:Y:S01]  /*1750*/  STL.64 [R1+0xe8], R14 ;  /* 0x0000e80e01007387 */ /* 0x000fe20000100a00 */
[----:B---3--:R-:W-:Y:S02]  /*1760*/  DFMA R6, RZ, R10, R6 ;  /* 0x0000000aff06722b */ /* 0x008fe40000000006 */
[----:B----4-:R-:W-:-:S08]  /*1770*/  DMUL R10, R2, R50 ;  /* 0x00000032020a7228 */ /* 0x010fd00000000000 */
[----:B-----5:R-:W-:Y:S02]  /*1780*/  DFMA R10, R46, R8, R10 ;  /* 0x000000082e0a722b */ /* 0x020fe4000000000a */
[----:B--2---:R-:W-:-:S06]  /*1790*/  DMUL R52, R52, 0.5 ;  /* 0x3fe0000034347828 */ /* 0x004fcc0000000000 */
[----:B------:R-:W-:-:S08]  /*17a0*/  DFMA R10, R16, R48, R10 ;  /* 0x00000030100a722b */ /* 0x000fd0000000000a */
[----:B------:R-:W-:Y:S01]  /*17b0*/  DFMA R10, R52, R10, R6 ;  /* 0x0000000a340a722b */ /* 0x000fe20000000006 */
[----:B------:R-:W0:Y:S02]  /*17c0*/  LDC.64 R6, c[0x0][0x390] ;  /* 0x0000e400ff067b82 */ /* 0x000e240000000a00 */
[----:B0-----:R-:W-:-:S05]  /*17d0*/  IMAD.WIDE R12, R45, 0x8, R6 ;  /* 0x000000082d0c7825 */ /* 0x001fca00078e0206 */
[----:B------:R0:W-:Y:S02]  /*17e0*/  STG.E.64 desc[UR6][R12.64], R10 ;  /* 0x0000000a0c007986 */ /* 0x0001e4000c101b06 */
[----:B0-----:R-:W0:Y:S08]  /*17f0*/  LDC.64 R12, c[0x0][0x3c0] ;  /* 0x0000f000ff0c7b82 */ /* 0x001e300000000a00 */
[----:B------:R-:W1:Y:S01]  /*1800*/  LDC.64 R10, c[0x0][0x3b8] ;  /* 0x0000ee00ff0a7b82 */ /* 0x000e620000000a00 */
[----:B0-----:R-:W-:-:S06]  /*1810*/  IMAD.WIDE R14, R35, 0x8, R12 ;  /* 0x00000008230e7825 */ /* 0x001fcc00078e020c */
[----:B------:R-:W2:Y:S01]  /*1820*/  LDG.E.64.CONSTANT R14, desc[UR6][R14.64] ;  /* 0x000000060e0e7981 */ /* 0x000ea2000c1e9b00 */
[C---:B-1----:R-:W-:Y:S02]  /*1830*/  IMAD.WIDE R12, R35.reuse, 0x8, R10 ;  /* 0x00000008230c7825 */ /* 0x042fe400078e020a */
[----:B------:R-:W0:Y:S04]  /*1840*/  LDC.64 R10, c[0x0][0x3c8] ;  /* 0x0000f200ff0a7b82 */ /* 0x000e280000000a00 */
[----:B------:R-:W3:Y:S01]  /*1850*/  LDG.E.64.CONSTANT R12, desc[UR6][R12.64] ;  /* 0x000000060c0c7981 */ /* 0x000ee2000c1e9b00 */
[----:B0-----:R-:W-:-:S06]  /*1860*/  IMAD.WIDE R10, R35, 0x8, R10 ;  /* 0x00000008230a7825 */ /* 0x001fcc00078e020a */
[----:B------:R-:W4:Y:S04]  /*1870*/  LDG.E.64.CONSTANT R10, desc[UR6][R10.64] ;  /* 0x000000060a0a7981 */ /* 0x000f28000c1e9b00 */
[----:B------:R-:W-:Y:S04]  /*1880*/  STL.64 [R1+0xe0], R18 ;  /* 0x0000e01201007387 */ /* 0x000fe80000100a00 */
[----:B------:R0:W-:Y:S04]  /*1890*/  STL.64 [R1+0xf0], R20 ;  /* 0x0000f01401007387 */ /* 0x0001e80000100a00 */
[----:B0-----:R-:W5:Y:S01]  /*18a0*/  LDL.64 R20, [R1+0x98] ;  /* 0x0000980001147983 */ /* 0x001f620000100a00 */
[----:B--2---:R-:W-:-:S08]  /*18b0*/  DMUL R18, R14, R50 ;  /* 0x000000320e127228 */ /* 0x004fd00000000000 */
[----:B---3--:R-:W-:Y:S01]  /*18c0*/  DFMA R18, R12, R8, R18 ;  /* 0x000000080c12722b */ /* 0x008fe20000000012 */
[----:B------:R-:W0:Y:S07]  /*18d0*/  LDC.64 R8, c[0x0][0x388] ;  /* 0x0000e200ff087b82 */ /* 0x000e2e0000000a00 */
[----:B----4-:R-:W-:Y:S01]  /*18e0*/  DFMA R48, R10, R48, R18 ;  /* 0x000000300a30722b */ /* 0x010fe20000000012 */
[----:B0-----:R-:W-:-:S06]  /*18f0*/  IMAD.WIDE R18, R44, 0x8, R8 ;  /* 0x000000082c127825 */ /* 0x001fcc00078e0208 */
[----:B------:R-:W5:Y:S04]  /*1900*/  LDG.E.64 R18, desc[UR6][R18.64] ;  /* 0x0000000612127981 */ /* 0x000f68000c1e1b00 */
[----:B------:R-:W-:Y:S04]  /*1910*/  STL.64 [R1+0x100], R26 ;  /* 0x0001001a01007387 */ /* 0x000fe80000100a00 */
[----:B------:R-:W-:Y:S04]  /*1920*/  STL.64 [R1+0x110], R36 ;  /* 0x0001102401007387 */ /* 0x000fe80000100a00 */
[----:B------:R-:W-:Y:S04]  /*1930*/  STL.64 [R1+0x118], R30 ;  /* 0x0001181e01007387 */ /* 0x000fe80000100a00 */
[----:B------:R-:W-:Y:S04]  /*1940*/  STL.64 [R1+0x120], R32 ;  /* 0x0001202001007387 */ /* 0x000fe80000100a00 */
[----:B------:R-:W-:Y:S04]  /*1950*/  STL.64 [R1+0x128], R28 ;  /* 0x0001281c01007387 */ /* 0x000fe80000100a00 */
[----:B------:R-:W-:Y:S04]  /*1960*/  STL.64 [R1+0x188], RZ ;  /* 0x000188ff01007387 */ /* 0x000fe80000100a00 */
[----:B------:R-:W-:Y:S04]  /*1970*/  STL.64 [R1+0x190], RZ ;  /* 0x000190ff01007387 */ /* 0x000fe80000100a00 */
[----:B------:R-:W-:Y:S04]  /*1980*/  STL.64 [R1+0x1a8], RZ ;  /* 0x0001a8ff01007387 */ /* 0x000fe80000100a00 */
[----:B------:R-:W-:Y:S04]  /*1990*/  STL.64 [R1+0x1c0], RZ ;  /* 0x0001c0ff01007387 */ /* 0x000fe80000100a00 */
[----:B------:R-:W-:Y:S04]  /*19a0*/  STL.64 [R1+0x218], RZ ;  /* 0x000218ff01007387 */ /* 0x000fe80000100a00 */
[----:B------:R-:W-:Y:S04]  /*19b0*/  STL.64 [R1+0x220], RZ ;  /* 0x000220ff01007387 */ /* 0x000fe80000100a00 */
[----:B------:R-:W-:Y:S04]  /*19c0*/  STL.64 [R1+0x230], RZ ;  /* 0x000230ff01007387 */ /* 0x000fe80000100a00 */
[----:B------:R-:W-:Y:S01]  /*19d0*/  STL.64 [R1+0x248], RZ ;  /* 0x000248ff01007387 */ /* 0x000fe20000100a00 */
[----:B------:R-:W-:-:S02]  /*19e0*/  IADD3 R0, PT, PT, R0, R34, RZ ;  /* 0x0000002200007210 */ /* 0x000fc40007ffe0ff */
[C---:B------:R-:W-:Y:S01]  /*19f0*/  IADD3 R34, PT, PT, R1.reuse, 0x180, RZ ;  /* 0x0000018001227810 */ /* 0x040fe20007ffe0ff */
[----:B------:R0:W-:Y:S04]  /*1a00*/  STL.64 [R1+0xf8], R24 ;  /* 0x0000f81801007387 */ /* 0x0001e80000100a00 */
[----:B------:R1:W-:Y:S04]  /*1a10*/  STL [R1+0x178], R0 ;  /* 0x0001780001007387 */ /* 0x0003e80000100800 */
[----:B------:R2:W-:Y:S01]  /*1a20*/  STL.64 [R1+0x108], R22 ;  /* 0x0001081601007387 */ /* 0x0005e20000100a00 */
[----:B------:R-:W-:Y:S01]  /*1a30*/  UMOV UR4, 0x1 ;  /* 0x0000000100047882 */ /* 0x000fe20000000000 */
[----:B0-----:R-:W-:-:S02]  /*1a40*/  IADD3 R24, PT, PT, R1, 0x134, RZ ;  /* 0x0000013401187810 */ /* 0x001fc40007ffe0ff */
[C---:B------:R-:W-:Y:S02]  /*1a50*/  IADD3 R25, PT, PT, R1.reuse, 0x268, RZ ;  /* 0x0000026801197810 */ /* 0x040fe40007ffe0ff */
[----:B-1----:R-:W-:Y:S02]  /*1a60*/  MOV R0, 0x1000 ;  /* 0x0000100000007802 */ /* 0x002fe40000000f00 */
[C---:B--2---:R-:W-:Y:S01]  /*1a70*/  IADD3 R22, PT, PT, R1.reuse, 0x218, RZ ;  /* 0x0000021801167810 */ /* 0x044fe20007ffe0ff */
[C---:B------:R-:W-:Y:S01]  /*1a80*/  VIADD R23, R1.reuse, 0x1cc ;  /* 0x000001cc01177836 */ /* 0x040fe20000000000 */
[----:B-----5:R-:W-:Y:S01]  /*1a90*/  DFMA R20, RZ, R18, R20 ;  /* 0x00000012ff14722b */ /* 0x020fe20000000014 */
[----:B------:R-:W0:Y:S07]  /*1aa0*/  LDC.64 R18, c[0x0][0x398] ;  /* 0x0000e600ff127b82 */ /* 0x000e2e0000000a00 */
[----:B------:R-:W-:Y:S01]  /*1ab0*/  DFMA R48, R52, R48, R20 ;  /* 0x000000303430722b */ /* 0x000fe20000000014 */
[----:B------:R-:W-:-:S02]  /*1ac0*/  VIADD R20, R1, 0xa0 ;  /* 0x000000a001147836 */ /* 0x000fc40000000000 */
[----:B------:R-:W-:Y:S02]  /*1ad0*/  VIADD R21, R1, 0x8 ;  /* 0x0000000801157836 */ /* 0x000fe40000000000 */
[----:B0-----:R-:W-:-:S05]  /*1ae0*/  IMAD.WIDE R50, R45, 0x8, R18 ;  /* 0x000000082d327825 */ /* 0x001fca00078e0212 */
[----:B------:R0:W-:Y:S02]  /*1af0*/  STG.E.64 desc[UR6][R50.64], R48 ;  /* 0x0000003032007986 */ /* 0x0001e4000c101b06 */
[----:B0-----:R-:W-:-:S07]  /*1b00*/  IADD3 R48, PT, PT, R44, 0x1000, RZ ;  /* 0x000010002c307810 */ /* 0x001fce0007ffe0ff */
.L_x_0:
[----:B0-----:R-:W2:Y:S04]  /*1b10*/  LDL R26, [R23] ;  /* 0x00000000171a7983 */ /* 0x001ea80000100800 */
[----:B------:R-:W3:Y:S04]  /*1b20*/  LDL R30, [R34] ;  /* 0x00000000221e7983 */ /* 0x000ee80000100800 */
[----:B------:R-:W4:Y:S04]  /*1b30*/  LDL R44, [R22] ;  /* 0x00000000162c7983 */ /* 0x000f280000100800 */
[----:B------:R-:W5:Y:S01]  /*1b40*/  LDL R49, [R34+0x4] ;  /* 0x0000040022317983 */ /* 0x000f620000100800 */
[----:B--2---:R-:W0:Y:S08]  /*1b50*/  I2F.F64 R26, R26 ;  /* 0x0000001a001a7312 */ /* 0x004e300000201c00 */
[----:B---3--:R1:W2:Y:S01]  /*1b60*/  I2F.F64 R28, R30 ;  /* 0x0000001e001c7312 */ /* 0x0082a20000201c00 */
[----:B0-----:R-:W-:-:S07]  /*1b70*/  DMUL R36, R40, R26 ;  /* 0x0000001a28247228 */ /* 0x001fce0000000000 */
[----:B----4-:R-:W0:Y:S01]  /*1b80*/  I2F.F64 R44, R44 ;  /* 0x0000002c002c7312 */ /* 0x010e220000201c00 */
[----:B------:R-:W-:Y:S01]  /*1b90*/  DMUL R50, R26, 9 ;  /* 0x402200001a327828 */ /* 0x000fe20000000000 */
[----:B-1----:R-:W-:Y:S01]  /*1ba0*/  IMAD.WIDE R30, R48, 0x8, R4 ;  /* 0x00000008301e7825 */ /* 0x002fe200078e0204 */
[----:B------:R-:W-:Y:S02]  /*1bb0*/  DADD R26, -R40, R26 ;  /* 0x00000000281a7229 */ /* 0x000fe4000000011a */
[----:B--2---:R-:W-:-:S03]  /*1bc0*/  DFMA R36, R42, R28, R36 ;  /* 0x0000001c2a24722b */ /* 0x004fc60000000024 */
[----:B------:R-:W2:Y:S01]  /*1bd0*/  LDG.E.64 R30, desc[UR6][R30.64] ;  /* 0x000000061e1e7981 */ /* 0x000ea2000c1e1b00 */
[----:B------:R-:W-:Y:S02]  /*1be0*/  DMUL R32, R28, 9 ;  /* 0x402200001c207828 */ /* 0x000fe40000000000 */
[----:B------:R-:W-:Y:S02]  /*1bf0*/  DADD R28, -R42, R28 ;  /* 0x000000002a1c7229 */ /* 0x000fe4000000011c */
[----:B0-----:R-:W-:-:S08]  /*1c00*/  DFMA R36, R38, R44, R36 ;  /* 0x0000002c2624722b */ /* 0x001fd00000000024 */
[----:B------:R-:W-:Y:S02]  /*1c10*/  DMUL R32, R32, R36 ;  /* 0x0000002420207228 */ /* 0x000fe40000000000 */
[----:B------:R-:W-:-:S06]  /*1c20*/  DMUL R50, R36, R50 ;  /* 0x0000003224327228 */ /* 0x000fcc0000000000 */
[----:B------:R-:W-:Y:S01]  /*1c30*/  DFMA R32, R28, 3, R32 ;  /* 0x400800001c20782b */ /* 0x000fe20000000020 */
[----:B------:R-:W2:Y:S01]  /*1c40*/  LDL.64 R28, [R21] ;  /* 0x00000000151c7983 */ /* 0x000ea20000100a00 */
[----:B------:R-:W-:Y:S02]  /*1c50*/  DFMA R50, R26, 3, R50 ;  /* 0x400800001a32782b */ /* 0x000fe40000000032 */
[----:B------:R-:W-:Y:S02]  /*1c60*/  DMUL R26, R44, 9 ;  /* 0x402200002c1a7828 */ /* 0x000fe40000000000 */
[----:B------:R-:W-:-:S06]  /*1c70*/  DADD R44, -R38, R44 ;  /* 0x00000000262c7229 */ /* 0x000fcc000000012c */
[----:B------:R-:W-:Y:S01]  /*1c80*/  DMUL R26, R36, R26 ;  /* 0x0000001a241a7228 */ /* 0x000fe20000000000 */
[----:B------:R-:W3:Y:S07]  /*1c90*/  LDL.64 R36, [R25] ;  /* 0x0000000019247983 */ /* 0x000eee0000100a00 */
[----:B------:R-:W-:Y:S01]  /*1ca0*/  DFMA R26, R44, 3, R26 ;  /* 0x400800002c1a782b */ /* 0x000fe2000000001a */
[----:B------:R-:W4:Y:S04]  /*1cb0*/  LDL R44, [R24] ;  /* 0x00000000182c7983 */ /* 0x000f280000100800 */
[----:B------:R-:W5:Y:S01]  /*1cc0*/  LDL R45, [R22+0x4] ;  /* 0x00000400162d7983 */ /* 0x000f620000100800 */
[----:B--2---:R-:W-:-:S02]  /*1cd0*/  DFMA R28, RZ, R30, R28 ;  /* 0x0000001eff1c722b */ /* 0x004fc4000000001c */
[----:B------:R-:W-:-:S08]  /*1ce0*/  DMUL R30, R2, R50 ;  /* 0x00000032021e7228 */ /* 0x000fd00000000000 */
[----:B------:R-:W-:Y:S02]  /*1cf0*/  DFMA R30, R46, R32, R30 ;  /* 0x000000202e1e722b */ /* 0x000fe4000000001e */
[----:B---3--:R-:W-:-:S06]  /*1d00*/  DMUL R36, R36, 0.5 ;  /* 0x3fe0000024247828 */ /* 0x008fcc0000000000 */
[----:B------:R-:W-:Y:S01]  /*1d10*/  DFMA R30, R16, R26, R30 ;  /* 0x0000001a101e722b */ /* 0x000fe2000000001e */
[----:B----4-:R-:W-:-:S07]  /*1d20*/  IMAD.IADD R44, R44, 0x1, R0 ;  /* 0x000000012c2c7824 */ /* 0x010fce00078e0200 */
[----:B------:R-:W-:Y:S01]  /*1d30*/  DFMA R30, R36, R30, R28 ;  /* 0x0000001e241e722b */ /* 0x000fe2000000001c */
[----:B------:R-:W-:-:S06]  /*1d40*/  IMAD.WIDE R28, R44, 0x8, R6 ;  /* 0x000000082c1c7825 */ /* 0x000fcc00078e0206 */
[----:B------:R0:W-:Y:S02]  /*1d50*/  STG.E.64 desc[UR6][R28.64], R30 ;  /* 0x0000001e1c007986 */ /* 0x0001e4000c101b06 */
[----:B0-----:R-:W-:Y:S01]  /*1d60*/  DMUL R28, R14, R50 ;  /* 0x000000320e1c7228 */ /* 0x001fe20000000000 */
[----:B------:R-:W-:Y:S01]  /*1d70*/  IMAD.WIDE R30, R48, 0x8, R8 ;  /* 0x00000008301e7825 */ /* 0x000fe200078e0208 */
[----:B------:R-:W2:Y:S05]  /*1d80*/  LDL R50, [R23+0x4] ;  /* 0x0000040017327983 */ /* 0x000eaa0000100800 */
[----:B------:R-:W3:Y:S01]  /*1d90*/  LDG.E.64 R30, desc[UR6][R30.64] ;  /* 0x000000061e1e7981 */ /* 0x000ee2000c1e1b00 */
[----:B------:R-:W-:-:S03]  /*1da0*/  DFMA R28, R12, R32, R28 ;  /* 0x000000200c1c722b */ /* 0x000fc6000000001c */
[----:B------:R-:W3:Y:S05]  /*1db0*/  LDL.64 R32, [R20] ;  /* 0x0000000014207983 */ /* 0x000eea0000100a00 */
[----:B------:R-:W-:Y:S01]  /*1dc0*/  DFMA R28, R10, R26, R28 ;  /* 0x0000001a0a1c722b */ /* 0x000fe2000000001c */
[----:B--2---:R-:W0:Y:S01]  /*1dd0*/  I2F.F64 R26, R50 ;  /* 0x00000032001a7312 */ /* 0x004e220000201c00 */
[----:B---3--:R-:W-:-:S07]  /*1de0*/  DFMA R32, RZ, R30, R32 ;  /* 0x0000001eff20722b */ /* 0x008fce0000000020 */
[----:B-----5:R-:W1:Y:S01]  /*1df0*/  I2F.F64 R30, R49 ;  /* 0x00000031001e7312 */ /* 0x020e620000201c00 */
[----:B------:R-:W-:Y:S02]  /*1e00*/  DFMA R32, R36, R28, R32 ;  /* 0x0000001c2420722b */ /* 0x000fe40000000020 */
[----:B0-----:R-:W-:-:S05]  /*1e10*/  DMUL R36, R40, R26 ;  /* 0x0000001a28247228 */ /* 0x001fca0000000000 */
[----:B------:R0:W2:Y:S03]  /*1e20*/  I2F.F64 R28, R45 ;  /* 0x0000002d001c7312 */ /* 0x0000a60000201c00 */
[----:B-1----:R-:W-:Y:S01]  /*1e30*/  DFMA R36, R42, R30, R36 ;  /* 0x0000001e2a24722b */ /* 0x002fe20000000024 */
[----:B0-----:R-:W-:-:S05]  /*1e40*/  IMAD.WIDE R44, R44, 0x8, R18 ;  /* 0x000000082c2c7825 */ /* 0x001fca00078e0212 */
[----:B------:R0:W-:Y:S02]  /*1e50*/  STG.E.64 desc[UR6][R44.64], R32 ;  /* 0x000000202c007986 */ /* 0x0001e4000c101b06 */
[----:B--2---:R-:W-:Y:S02]  /*1e60*/  DFMA R36, R38, R28, R36 ;  /* 0x0000001c2624722b */ /* 0x004fe40000000024 */
[----:B------:R-:W-:Y:S02]  /*1e70*/  DADD R50, -R42, R30 ;  /* 0x000000002a327229 */ /* 0x000fe4000000011e */
[----:B0-----:R-:W-:Y:S02]  /*1e80*/  DMUL R32, R26, 9 ;  /* 0x402200001a207828 */ /* 0x001fe40000000000 */
[----:B------:R-:W-:Y:S02]  /*1e90*/  DMUL R44, R30, 9 ;  /* 0x402200001e2c7828 */ /* 0x000fe40000000000 */
[----:B------:R-:W-:-:S04]  /*1ea0*/  DADD R30, -R40, R26 ;  /* 0x00000000281e7229 */ /* 0x000fc8000000011a */
[----:B------:R-:W-:Y:S01]  /*1eb0*/  DMUL R32, R36, R32 ;  /* 0x0000002024207228 */ /* 0x000fe20000000000 */
[----:B------:R-:W-:Y:S01]  /*1ec0*/  IADD3 R49, PT, PT, R48, 0x1000, RZ ;  /* 0x0000100030317810 */ /* 0x000fe20007ffe0ff */
[----:B------:R-:W-:-:S06]  /*1ed0*/  DMUL R26, R44, R36 ;  /* 0x000000242c1a7228 */ /* 0x000fcc0000000000 */
[----:B------:R-:W-:Y:S02]  /*1ee0*/  DFMA R32, R30, 3, R32 ;  /* 0x400800001e20782b */ /* 0x000fe40000000020 */
[----:B------:R-:W-:Y:S01]  /*1ef0*/  DMUL R30, R28, 9 ;  /* 0x402200001c1e7828 */ /* 0x000fe20000000000 */
[----:B------:R-:W-:-:S06]  /*1f00*/  IMAD.WIDE R44, R49, 0x8, R4 ;  /* 0x00000008312c7825 */ /* 0x000fcc00078e0204 */
[----:B------:R-:W2:Y:S01]  /*1f10*/  LDG.E.64 R44, desc[UR6][R44.64] ;  /* 0x000000062c2c7981 */ /* 0x000ea2000c1e1b00 */
[----:B------:R-:W-:-:S03]  /*1f20*/  DMUL R30, R36, R30 ;  /* 0x0000001e241e7228 */ /* 0x000fc60000000000 */
[----:B------:R-:W2:Y:S01]  /*1f30*/  LDL.64 R36, [R21+0x8] ;  /* 0x0000080015247983 */ /* 0x000ea20000100a00 */
[----:B------:R-:W-:Y:S02]  /*1f40*/  DADD R28, -R38, R28 ;  /* 0x00000000261c7229 */ /* 0x000fe4000000011c */
[----:B------:R-:W-:Y:S01]  /*1f50*/  DFMA R26, R50, 3, R26 ;  /* 0x40080000321a782b */ /* 0x000fe2000000001a */
[----:B------:R-:W3:Y:S05]  /*1f60*/  LDL R50, [R24+0x4] ;  /* 0x0000040018327983 */ /* 0x000eea0000100800 */
[----:B------:R-:W-:Y:S01]  /*1f70*/  DFMA R28, R28, 3, R30 ;  /* 0x400800001c1c782b */ /* 0x000fe2000000001e */
[----:B------:R-:W4:Y:S01]  /*1f80*/  LDL.64 R30, [R25+0x8] ;  /* 0x00000800191e7983 */ /* 0x000f220000100a00 */
[----:B--2---:R-:W-:-:S02]  /*1f90*/  DFMA R36, RZ, R44, R36 ;  /* 0x0000002cff24722b */ /* 0x004fc40000000024 */
[----:B------:R-:W-:-:S08]  /*1fa0*/  DMUL R44, R2, R32 ;  /* 0x00000020022c7228 */ /* 0x000fd00000000000 */
[----:B------:R-:W-:Y:S02]  /*1fb0*/  DFMA R44, R46, R26, R44 ;  /* 0x0000001a2e2c722b */ /* 0x000fe4000000002c */
[----:B----4-:R-:W-:Y:S01]  /*1fc0*/  DMUL R30, R30, 0.5 ;  /* 0x3fe000001e1e7828 */ /* 0x010fe20000000000 */
[----:B---3--:R-:W-:-:S05]  /*1fd0*/  IADD3 R50, PT, PT, R50, 0x1000, R0 ;  /* 0x0000100032327810 */ /* 0x008fca0007ffe000 */
[----:B------:R-:W-:Y:S02]  /*1fe0*/  DFMA R44, R16, R28, R44 ;  /* 0x0000001c102c722b */ /* 0x000fe4000000002c */
[----:B------:R-:W-:-:S06]  /*1ff0*/  DMUL R32, R14, R32 ;  /* 0x000000200e207228 */ /* 0x000fcc0000000000 */
[----:B------:R-:W-:Y:S01]  /*2000*/  DFMA R36, R30, R44, R36 ;  /* 0x0000002c1e24722b */ /* 0x000fe20000000024 */
[----:B------:R-:W-:-:S06]  /*2010*/  IMAD.WIDE R44, R50, 0x8, R6 ;  /* 0x00000008322c7825 */ /* 0x000fcc00078e0206 */
[----:B------:R0:W-:Y:S01]  /*2020*/  STG.E.64 desc[UR6][R44.64], R36 ;  /* 0x000000242c007986 */ /* 0x0001e2000c101b06 */
[----:B------:R-:W-:-:S03]  /*2030*/  DFMA R32, R12, R26, R32 ;  /* 0x0000001a0c20722b */ /* 0x000fc60000000020 */
[----:B------:R-:W2:Y:S04]  /*2040*/  LDL.64 R26, [R20+0x8] ;  /* 0x00000800141a7983 */ /* 0x000ea80000100a00 */
[----:B0-----:R-:W3:Y:S01]  /*2050*/  LDL R44, [R23+0x8] ;  /* 0x00000800172c7983 */ /* 0x001ee20000100800 */
[----:B------:R-:W-:-:S03]  /*2060*/  IMAD.WIDE R36, R49, 0x8, R8 ;  /* 0x0000000831247825 */ /* 0x000fc600078e0208 */
[----:B------:R-:W4:Y:S04]  /*2070*/  LDL R49, [R34+0x8] ;  /* 0x0000080022317983 */ /* 0x000f280000100800 */
[----:B------:R-:W2:Y:S04]  /*2080*/  LDG.E.64 R36, desc[UR6][R36.64] ;  /* 0x0000000624247981 */ /* 0x000ea8000c1e1b00 */
[----:B------:R-:W5:Y:S01]  /*2090*/  LDL R45, [R22+0x8] ;  /* 0x00000800162d7983 */ /* 0x000f620000100800 */
[----:B------:R-:W-:Y:S01]  /*20a0*/  DFMA R32, R10, R28, R32 ;  /* 0x0000001c0a20722b */ /* 0x000fe20000000020 */
[----:B------:R-:W-:Y:S01]  /*20b0*/  IMAD.WIDE R50, R50, 0x8, R18 ;  /* 0x0000000832327825 */ /* 0x000fe200078e0212 */
[----:B---3--:R-:W0:Y:S01]  /*20c0*/  I2F.F64 R28, R44 ;  /* 0x0000002c001c7312 */ /* 0x008e220000201c00 */
[----:B--2---:R-:W-:-:S07]  /*20d0*/  DFMA R26, RZ, R36, R26 ;  /* 0x00000024ff1a722b */ /* 0x004fce000000001a */
[----:B----4-:R-:W1:Y:S01]  /*20e0*/  I2F.F64 R52, R49 ;  /* 0x0000003100347312 */ /* 0x010e620000201c00 */
[----:B------:R-:W-:-:S07]  /*20f0*/  DFMA R26, R30, R32, R26 ;  /* 0x000000201e1a722b */ /* 0x000fce000000001a */
[----:B-----5:R2:W3:Y:S01]  /*2100*/  I2F.F64 R36, R45 ;  /* 0x0000002d00247312 */ /* 0x0204e20000201c00 */
[----:B0-----:R-:W-:Y:S01]  /*2110*/  DMUL R30, R40, R28 ;  /* 0x0000001c281e7228 */ /* 0x001fe20000000000 */
[----:B------:R0:W-:Y:S07]  /*2120*/  STG.E.64 desc[UR6][R50.64], R26 ;  /* 0x0000001a32007986 */ /* 0x0001ee000c101b06 */
[----:B-1----:R-:W-:Y:S01]  /*2130*/  DFMA R30, R42, R52, R30 ;  /* 0x000000342a1e722b */ /* 0x002fe2000000001e */
[----:B------:R-:W-:Y:S01]  /*2140*/  IADD3 R49, PT, PT, R48, 0x2000, RZ ;  /* 0x0000200030317810 */ /* 0x000fe20007ffe0ff */
[----:B------:R-:W-:Y:S01]  /*2150*/  DMUL R32, R52, 9 ;  /* 0x4022000034207828 */ /* 0x000fe20000000000 */
[----:B--2---:R-:W2:Y:S05]  /*2160*/  LDL.64 R44, [R21+0x10] ;  /* 0x00001000152c7983 */ /* 0x004eaa0000100a00 */
[----:B---3--:R-:W-:-:S02]  /*2170*/  DFMA R30, R38, R36, R30 ;  /* 0x00000024261e722b */ /* 0x008fc4000000001e */
[----:B0-----:R-:W-:Y:S01]  /*2180*/  DMUL R26, R28, 9 ;  /* 0x402200001c1a7828 */ /* 0x001fe20000000000 */
[----:B------:R-:W3:Y:S01]  /*2190*/  LDL R50, [R24+0x8] ;  /* 0x0000080018327983 */ /* 0x000ee20000100800 */
[----:B------:R-:W-:-:S06]  /*21a0*/  DADD R28, -R40, R28 ;  /* 0x00000000281c7229 */ /* 0x000fcc000000011c */
[----:B------:R-:W-:-:S08]  /*21b0*/  DMUL R26, R30, R26 ;  /* 0x0000001a1e1a7228 */ /* 0x000fd00000000000 */
[----:B------:R-:W-:Y:S02]  /*21c0*/  DFMA R26, R28, 3, R26 ;  /* 0x400800001c1a782b */ /* 0x000fe4000000001a */
[----:B------:R-:W-:Y:S02]  /*21d0*/  DMUL R28, R36, 9 ;  /* 0x40220000241c7828 */ /* 0x000fe40000000000 */
[----:B------:R-:W-:-:S06]  /*21e0*/  DMUL R32, R32, R30 ;  /* 0x0000001e20207228 */ /* 0x000fcc0000000000 */
[----:B------:R-:W-:Y:S01]  /*21f0*/  DMUL R28, R30, R28 ;  /* 0x0000001c1e1c7228 */ /* 0x000fe20000000000 */
[----:B------:R-:W-:-:S06]  /*2200*/  IMAD.WIDE R30, R49, 0x8, R4 ;  /* 0x00000008311e7825 */ /* 0x000fcc00078e0204 */
[----:B------:R-:W2:Y:S01]  /*2210*/  LDG.E.64 R30, desc[UR6][R30.64] ;  /* 0x000000061e1e7981 */ /* 0x000ea2000c1e1b00 */
[----:B------:R-:W-:-:S08]  /*2220*/  DADD R36, -R38, R36 ;  /* 0x0000000026247229 */ /* 0x000fd00000000124 */
[----:B------:R-:W-:Y:S02]  /*2230*/  DFMA R28, R36, 3, R28 ;  /* 0x40080000241c782b */ /* 0x000fe4000000001c */
[----:B------:R-:W4:Y:S01]  /*2240*/  LDL.64 R36, [R25+0x10] ;  /* 0x0000100019247983 */ /* 0x000f220000100a00 */
[----:B------:R-:W-:-:S08]  /*2250*/  DADD R52, -R42, R52 ;  /* 0x000000002a347229 */ /* 0x000fd00000000134 */
[----:B------:R-:W-:Y:S01]  /*2260*/  DFMA R32, R52, 3, R32 ;  /* 0x400800003420782b */ /* 0x000fe20000000020 */
[----:B---3--:R-:W-:Y:S01]  /*2270*/  IADD3 R50, PT, PT, R50, 0x2000, R0 ;  /* 0x0000200032327810 */ /* 0x008fe20007ffe000 */
[----:B--2---:R-:W-:Y:S02]  /*2280*/  DFMA R44, RZ, R30, R44 ;  /* 0x0000001eff2c722b */ /* 0x004fe4000000002c */
[----:B------:R-:W-:-:S08]  /*2290*/  DMUL R30, R2, R26 ;  /* 0x0000001a021e7228 */ /* 0x000fd00000000000 */
[----:B------:R-:W-:Y:S02]  /*22a0*/  DFMA R30, R46, R32, R30 ;  /* 0x000000202e1e722b */ /* 0x000fe4000000001e */
[----:B----4-:R-:W-:-:S06]  /*22b0*/  DMUL R36, R36, 0.5 ;  /* 0x3fe0000024247828 */ /* 0x010fcc0000000000 */
[----:B------:R-:W-:-:S08]  /*22c0*/  DFMA R30, R16, R28, R30 ;  /* 0x0000001c101e722b */ /* 0x000fd0000000001e */
[----:B------:R-:W-:Y:S01]  /*22d0*/  DFMA R30, R36, R30, R44 ;  /* 0x0000001e241e722b */ /* 0x000fe2000000002c */
[----:B------:R-:W-:-:S06]  /*22e0*/  IMAD.WIDE R44, R50, 0x8, R6 ;  /* 0x00000008322c7825 */ /* 0x000fcc00078e0206 */
[----:B------:R0:W-:Y:S02]  /*22f0*/  STG.E.64 desc[UR6][R44.64], R30 ;  /* 0x0000001e2c007986 */ /* 0x0001e4000c101b06 */
[----:B0-----:R-:W-:Y:S02]  /*2300*/  IMAD.WIDE R44, R49, 0x8, R8 ;  /* 0x00000008312c7825 */ /* 0x001fe400078e0208 */
[----:B------:R0:W2:Y:S04]  /*2310*/  LDL.64 R30, [R20+0x10] ;  /* 0x00001000141e7983 */ /* 0x0000a80000100a00 */
[----:B------:R-:W2:Y:S01]  /*2320*/  LDG.E.64 R44, desc[UR6][R44.64] ;  /* 0x000000062c2c7981 */ /* 0x000ea2000c1e1b00 */
[----:B------:R-:W-:-:S08]  /*2330*/  DMUL R26, R14, R26 ;  /* 0x0000001a0e1a7228 */ /* 0x000fd00000000000 */
[----:B------:R-:W-:-:S08]  /*2340*/  DFMA R26, R12, R32, R26 ;  /* 0x000000200c1a722b */ /* 0x000fd0000000001a */
[----:B------:R-:W-:Y:S01]  /*2350*/  DFMA R26, R10, R28, R26 ;  /* 0x0000001c0a1a722b */ /* 0x000fe2000000001a */
[----:B------:R-:W-:Y:S01]  /*2360*/  IMAD.WIDE R50, R50, 0x8, R18 ;  /* 0x0000000832327825 */ /* 0x000fe200078e0212 */
[----:B------:R-:W-:-:S04]  /*2370*/  UIADD3 UR4, UPT, UPT, UR4, 0x3, URZ ;  /* 0x0000000304047890 */ /* 0x000fc8000fffe0ff */
[----:B------:R-:W-:Y:S01]  /*2380*/  UISETP.NE.AND UP0, UPT, UR4, 0x13, UPT ;  /* 0x000000130400788c */ /* 0x000fe2000bf05270 */
[----:B------:R-:W-:Y:S01]  /*2390*/  VIADD R48, R48, 0x3000 ;  /* 0x0000300030307836 */ /* 0x000fe20000000000 */
[----:B------:R-:W-:Y:S01]  /*23a0*/  IADD3 R34, PT, PT, R34, 0xc, RZ ;  /* 0x0000000c22227810 */ /* 0x000fe20007ffe0ff */
[----:B------:R-:W-:Y:S01]  /*23b0*/  VIADD R22, R22, 0xc ;  /* 0x0000000c16167836 */ /* 0x000fe20000000000 */
[----:B------:R-:W-:Y:S01]  /*23c0*/  IADD3 R23, PT, PT, R23, 0xc, RZ ;  /* 0x0000000c17177810 */ /* 0x000fe20007ffe0ff */
[----:B------:R-:W-:Y:S01]  /*23d0*/  VIADD R24, R24, 0xc ;  /* 0x0000000c18187836 */ /* 0x000fe20000000000 */
[----:B------:R-:W-:Y:S02]  /*23e0*/  IADD3 R21, PT, PT, R21, 0x18, RZ ;  /* 0x0000001815157810 */ /* 0x000fe40007ffe0ff */
[----:B------:R-:W-:Y:S02]  /*23f0*/  IADD3 R25, PT, PT, R25, 0x18, RZ ;  /* 0x0000001819197810 */ /* 0x000fe40007ffe0ff */
[----:B0-----:R-:W-:-:S02]  /*2400*/  IADD3 R20, PT, PT, R20, 0x18, RZ ;  /* 0x0000001814147810 */ /* 0x001fc40007ffe0ff */
[----:B------:R-:W-:Y:S01]  /*2410*/  IADD3 R0, PT, PT, R0, 0x3000, RZ ;  /* 0x0000300000007810 */ /* 0x000fe20007ffe0ff */
[----:B--2---:R-:W-:-:S08]  /*2420*/  DFMA R30, RZ, R44, R30 ;  /* 0x0000002cff1e722b */ /* 0x004fd0000000001e */
[----:B------:R-:W-:-:S07]  /*2430*/  DFMA R26, R36, R26, R30 ;  /* 0x0000001a241a722b */ /* 0x000fce000000001e */
[----:B------:R0:W-:Y:S01]  /*2440*/  STG.E.64 desc[UR6][R50.64], R26 ;  /* 0x0000001a32007986 */ /* 0x0001e2000c101b06 */
[----:B------:R-:W-:Y:S05]  /*2450*/  BRA.U UP0, `(.L_x_0) ;  /* 0xfffffff500ac7547 */ /* 0x000fea000b83ffff */
[----:B------:R-:W-:-:S05]  /*2460*/  IMAD.WIDE R6, R35, 0x8, R6 ;  /* 0x0000000823067825 */ /* 0x000fca00078e0206 */
[----:B------:R-:W2:Y:S01]  /*2470*/  LDG.E.64 R2, desc[UR6][R6.64] ;  /* 0x0000000606027981 */ /* 0x000ea2000c1e1b00 */
[----:B------:R-:W-:-:S04]  /*2480*/  IMAD.WIDE R4, R35, 0x8, R4 ;  /* 0x0000000823047825 */ /* 0x000fc800078e0204 */
[C---:B------:R-:W-:Y:S01]  /*2490*/  IMAD.WIDE R18, R35.reuse, 0x8, R18 ;  /* 0x0000000823127825 */ /* 0x040fe200078e0212 */
[----:B--2---:R1:W-:Y:S04]  /*24a0*/  STG.E.64 desc[UR6][R4.64], R2 ;  /* 0x0000000204007986 */ /* 0x0043e8000c101b06 */
[----:B------:R-:W2:Y:S01]  /*24b0*/  LDG.E.64 R10, desc[UR6][R18.64] ;  /* 0x00000006120a7981 */ /* 0x000ea2000c1e1b00 */
[----:B------:R-:W-:-:S05]  /*24c0*/  IMAD.WIDE R8, R35, 0x8, R8 ;  /* 0x0000000823087825 */ /* 0x000fca00078e0208 */
[----:B--2---:R2:W-:Y:S04]  /*24d0*/  STG.E.64 desc[UR6][R8.64], R10 ;  /* 0x0000000a08007986 */ /* 0x0045e8000c101b06 */
[----:B------:R-:W3:Y:S04]  /*24e0*/  LDG.E.64 R12, desc[UR6][R6.64+0x8000] ;  /* 0x00800006060c7981 */ /* 0x000ee8000c1e1b00 */
[----:B---3--:R3:W-:Y:S04]  /*24f0*/  STG.E.64 desc[UR6][R4.64+0x8000], R12 ;  /* 0x0080000c04007986 */ /* 0x0087e8000c101b06 */
[----:B------:R-:W4:Y:S04]  /*2500*/  LDG.E.64 R14, desc[UR6][R18.64+0x8000] ;  /* 0x00800006120e7981 */ /* 0x000f28000c1e1b00 */
[----:B----4-:R4:W-:Y:S04]  /*2510*/  STG.E.64 desc[UR6][R8.64+0x8000], R14 ;  /* 0x0080000e08007986 */ /* 0x0109e8000c101b06 */
[----:B------:R-:W5:Y:S04]  /*2520*/  LDG.E.64 R16, desc[UR6][R6.64+0x10000] ;  /* 0x0100000606107981 */ /* 0x000f68000c1e1b00 */
[----:B-----5:R5:W-:Y:S04]  /*2530*/  STG.E.64 desc[UR6][R4.64+0x10000], R16 ;  /* 0x0100001004007986 */ /* 0x020be8000c101b06 */
[----:B------:R-:W2:Y:S04]  /*2540*/  LDG.E.64 R20, desc[UR6][R18.64+0x10000] ;  /* 0x0100000612147981 */ /* 0x000ea8000c1e1b00 */
[----:B--2---:R2:W-:Y:S04]  /*2550*/  STG.E.64 desc[UR6][R8.64+0x10000], R20 ;  /* 0x0100001408007986 */ /* 0x0045e8000c101b06 */
[----:B-1----:R-:W3:Y:S04]  /*2560*/  LDG.E.64 R2, desc[UR6][R6.64+0x18000] ;  /* 0x0180000606027981 */ /* 0x002ee8000c1e1b00 */
[----:B---3--:R1:W-:Y:S04]  /*2570*/  STG.E.64 desc[UR6][R4.64+0x18000], R2 ;  /* 0x0180000204007986 */ /* 0x0083e8000c101b06 */
        /* <DEDUP_REMOVED lines=8> */
[----:B------:R-:W3:Y:S04]  /*2600*/  LDG.E.64 R20, desc[UR6][R18.64+0x28000] ;  /* 0x0280000612147981 */ /* 0x000ee8000c1e1b00 */
[----:B---3--:R3:W-:Y:S04]  /*2610*/  STG.E.64 desc[UR6][R8.64+0x28000], R20 ;  /* 0x0280001408007986 */ /* 0x0087e8000c101b06 */
[----:B-1----:R-:W4:Y:S04]  /*2620*/  LDG.E.64 R2, desc[UR6][R6.64+0x30000] ;  /* 0x0300000606027981 */ /* 0x002f28000c1e1b00 */
[----:B----4-:R1:W-:Y:S04]  /*2630*/  STG.E.64 desc[UR6][R4.64+0x30000], R2 ;  /* 0x0300000204007986 */ /* 0x0103e8000c101b06 */
        /* <DEDUP_REMOVED lines=8> */
[----:B------:R-:W4:Y:S04]  /*26c0*/  LDG.E.64 R20, desc[UR6][R18.64+0x40000] ;  /* 0x0400000612147981 */ /* 0x000f28000c1e1b00 */
[----:B----4-:R4:W-:Y:S04]  /*26d0*/  STG.E.64 desc[UR6][R8.64+0x40000], R20 ;  /* 0x0400001408007986 */ /* 0x0109e8000c101b06 */
[----:B-1----:R-:W5:Y:S04]  /*26e0*/  LDG.E.64 R2, desc[UR6][R6.64+0x48000] ;  /* 0x0480000606027981 */ /* 0x002f68000c1e1b00 */
[----:B-----5:R1:W-:Y:S04]  /*26f0*/  STG.E.64 desc[UR6][R4.64+0x48000], R2 ;  /* 0x0480000204007986 */ /* 0x0203e8000c101b06 */
        /* <DEDUP_REMOVED lines=8> */
[----:B------:R-:W5:Y:S04]  /*2780*/  LDG.E.64 R20, desc[UR6][R18.64+0x58000] ;  /* 0x0580000612147981 */ /* 0x000f68000c1e1b00 */
[----:B-----5:R5:W-:Y:S04]  /*2790*/  STG.E.64 desc[UR6][R8.64+0x58000], R20 ;  /* 0x0580001408007986 */ /* 0x020be8000c101b06 */
[----:B-1----:R-:W2:Y:S04]  /*27a0*/  LDG.E.64 R2, desc[UR6][R6.64+0x60000] ;  /* 0x0600000606027981 */ /* 0x002ea8000c1e1b00 */
[----:B--2---:R1:W-:Y:S04]  /*27b0*/  STG.E.64 desc[UR6][R4.64+0x60000], R2 ;  /* 0x0600000204007986 */ /* 0x0043e8000c101b06 */
        /* <DEDUP_REMOVED lines=15> */
[----:B----4-:R-:W-:Y:S04]  /*28b0*/  STG.E.64 desc[UR6][R4.64+0x80000], R12 ;  /* 0x0800000c04007986 */ /* 0x010fe8000c101b06 */
[----:B------:R-:W4:Y:S04]  /*28c0*/  LDG.E.64 R14, desc[UR6][R18.64+0x80000] ;  /* 0x08000006120e7981 */ /* 0x000f28000c1e1b00 */
[----:B----4-:R-:W-:Y:S04]  /*28d0*/  STG.E.64 desc[UR6][R8.64+0x80000], R14 ;  /* 0x0800000e08007986 */ /* 0x010fe8000c101b06 */
[----:B-----5:R-:W4:Y:S04]  /*28e0*/  LDG.E.64 R16, desc[UR6][R6.64+0x88000] ;  /* 0x0880000606107981 */ /* 0x020f28000c1e1b00 */
[----:B----4-:R-:W-:Y:S04]  /*28f0*/  STG.E.64 desc[UR6][R4.64+0x88000], R16 ;  /* 0x0880001004007986 */ /* 0x010fe8000c101b06 */
[----:B--2---:R-:W2:Y:S04]  /*2900*/  LDG.E.64 R20, desc[UR6][R18.64+0x88000] ;  /* 0x0880000612147981 */ /* 0x004ea8000c1e1b00 */
[----:B--2---:R-:W-:Y:S04]  /*2910*/  STG.E.64 desc[UR6][R8.64+0x88000], R20 ;  /* 0x0880001408007986 */ /* 0x004fe8000c101b06 */
[----:B-1----:R-:W2:Y:S04]  /*2920*/  LDG.E.64 R2, desc[UR6][R6.64+0x90000] ;  /* 0x0900000606027981 */ /* 0x002ea8000c1e1b00 */
[----:B--2---:R-:W-:Y:S04]  /*2930*/  STG.E.64 desc[UR6][R4.64+0x90000], R2 ;  /* 0x0900000204007986 */ /* 0x004fe8000c101b06 */
[----:B---3--:R-:W2:Y:S04]  /*2940*/  LDG.E.64 R10, desc[UR6][R18.64+0x90000] ;  /* 0x09000006120a7981 */ /* 0x008ea8000c1e1b00 */
[----:B--2---:R-:W-:Y:S01]  /*2950*/  STG.E.64 desc[UR6][R8.64+0x90000], R10 ;  /* 0x0900000a08007986 */ /* 0x004fe2000c101b06 */
[----:B------:R-:W-:Y:S05]  /*2960*/  EXIT ;  /* 0x000000000000794d */ /* 0x000fea0003800000 */
.L_x_1:
[----:B------:R-:W-:-:S00]  /*2970*/  BRA `(.L_x_1) ;  /* 0xfffffffc00fc7947 */ /* 0x000fc0000383ffff */
[----:B------:R-:W-:-:S00]  /*2980*/  NOP ;  /* 0x0000000000007918 */ /* 0x000fc00000000000 */
[----:B------:R-:W-:-:S00]  /*2990*/  NOP ;  /* 0x0000000000007918 */ /* 0x000fc00000000000 */
[----:B------:R-:W-:-:S00]  /*29a0*/  NOP ;  /* 0x0000000000007918 */ /* 0x000fc00000000000 */
[----:B------:R-:W-:-:S00]  /*29b0*/  NOP ;  /* 0x0000000000007918 */ /* 0x000fc00000000000 */
[----:B------:R-:W-:-:S00]  /*29c0*/  NOP ;  /* 0x0000000000007918 */ /* 0x000fc00000000000 */
[----:B------:R-:W-:-:S00]  /*29d0*/  NOP ;  /* 0x0000000000007918 */ /* 0x000fc00000000000 */
[----:B------:R-:W-:-:S00]  /*29e0*/  NOP ;  /* 0x0000000000007918 */ /* 0x000fc00000000000 */
[----:B------:R-:W-:-:S00]  /*29f0*/  NOP ;  /* 0x0000000000007918 */ /* 0x000fc00000000000 */
.L_x_21:


//--------------------- .text._Z15computeVelocityPdS_S_S_S_S_S_S_S_S_S_S_S_ --------------------------
	.section	.text._Z15computeVelocityPdS_S_S_S_S_S_S_S_S_S_S_S_,"ax",@progbits
	.align	128
        .global         _Z15computeVelocityPdS_S_S_S_S_S_S_S_S_S_S_S_
        .type           _Z15computeVelocityPdS_S_S_S_S_S_S_S_S_S_S_S_,@function
        .size           _Z15computeVelocityPdS_S_S_S_S_S_S_S_S_S_S_S_,(.L_x_20 - _Z15computeVelocityPdS_S_S_S_S_S_S_S_S_S_S_S_)
        .other          _Z15computeVelocityPdS_S_S_S_S_S_S_S_S_S_S_S_,@"STO_CUDA_ENTRY STV_DEFAULT"
_Z15computeVelocityPdS_S_S_S_S_S_S_S_S_S_S_S_:
.text._Z15computeVelocityPdS_S_S_S_S_S_S_S_S_S_S_S_:
[----:B------:R-:W-:Y:S01]  /*0000*/  LDC R1, c[0x0][0x37c] ;  /* 0x0000df00ff017b82 */ /* 0x000fe20000000800 */
[----:B------:R-:W0:Y:S07]  /*0010*/  S2R R3, SR_TID.X ;  /* 0x0000000000037919 */ /* 0x000e2e0000002100 */
[----:B------:R-:W0:Y:S01]  /*0020*/  S2UR UR4, SR_CTAID.X ;  /* 0x00000000000479c3 */ /* 0x000e220000002500 */
[----:B------:R-:W1:Y:S01]  /*0030*/  S2R R2, SR_TID.Y ;  /* 0x0000000000027919 */ /* 0x000e620000002200 */
[----:B------:R-:W2:Y:S06]  /*0040*/  S2R R4, SR_TID.Z ;  /* 0x0000000000047919 */ /* 0x000eac0000002300 */
[----:B------:R-:W0:Y:S08]  /*0050*/  LDC R0, c[0x0][0x360] ;  /* 0x0000d800ff007b82 */ /* 0x000e300000000800 */
[----:B------:R-:W1:Y:S08]  /*0060*/  S2UR UR5, SR_CTAID.Y ;  /* 0x00000000000579c3 */ /* 0x000e700000002600 */
[----:B------:R-:W1:Y:S08]  /*0070*/  LDC R5, c[0x0][0x364] ;  /* 0x0000d900ff057b82 */ /* 0x000e700000000800 */
[----:B------:R-:W2:Y:S01]  /*0080*/  S2UR UR6, SR_CTAID.Z ;  /* 0x00000000000679c3 */ /* 0x000ea20000002700 */
[----:B0-----:R-:W-:-:S07]  /*0090*/  IMAD R3, R0, UR4, R3 ;  /* 0x0000000400037c24 */ /* 0x001fce000f8e0203 */
[----:B------:R-:W2:Y:S08]  /*00a0*/  LDC R7, c[0x0][0x368] ;  /* 0x0000da00ff077b82 */ /* 0x000eb00000000800 */
[----:B------:R-:W0:Y:S01]  /*00b0*/  LDC.64 R26, c[0x0][0x380] ;  /* 0x0000e000ff1a7b82 */ /* 0x000e220000000a00 */
[----:B-1----:R-:W-:Y:S01]  /*00c0*/  IMAD R0, R5, UR5, R2 ;  /* 0x0000000505007c24 */ /* 0x002fe2000f8e0202 */
[----:B------:R-:W1:Y:S03]  /*00d0*/  LDCU.64 UR4, c[0x0][0x358] ;  /* 0x00006b00ff0477ac */ /* 0x000e660008000a00 */
[----:B------:R-:W-:-:S02]  /*00e0*/  IMAD R3, R0, 0x10, R3 ;  /* 0x0000001000037824 */ /* 0x000fc400078e0203 */
[----:B--2---:R-:W-:Y:S02]  /*00f0*/  IMAD R2, R7, UR6, R4 ;  /* 0x0000000607027c24 */ /* 0x004fe4000f8e0204 */
[----:B------:R-:W2:Y:S02]  /*0100*/  LDC.64 R6, c[0x0][0x388] ;  /* 0x0000e200ff067b82 */ /* 0x000ea40000000a00 */
[----:B------:R-:W-:-:S04]  /*0110*/  IMAD R0, R2, 0x100, R3 ;  /* 0x0000010002007824 */ /* 0x000fc800078e0203 */
[----:B0-----:R-:W-:-:S05]  /*0120*/  IMAD.WIDE R26, R0, 0x8, R26 ;  /* 0x00000008001a7825 */ /* 0x001fca00078e021a */
[----:B-1----:R-:W3:Y:S04]  /*0130*/  LDG.E.64.CONSTANT R24, desc[UR4][R26.64+0x8000] ;  /* 0x008000041a187981 */ /* 0x002ee8000c1e9b00 */
[----:B------:R-:W3:Y:S04]  /*0140*/  LDG.E.64.CONSTANT R20, desc[UR4][R26.64+0x10000] ;  /* 0x010000041a147981 */ /* 0x000ee8000c1e9b00 */
[----:B------:R-:W4:Y:S04]  /*0150*/  LDG.E.64.CONSTANT R18, desc[UR4][R26.64+0x38000] ;  /* 0x038000041a127981 */ /* 0x000f28000c1e9b00 */
[----:B------:R-:W5:Y:S04]  /*0160*/  LDG.E.64.CONSTANT R16, desc[UR4][R26.64+0x40000] ;  /* 0x040000041a107981 */ /* 0x000f68000c1e9b00 */
[----:B------:R-:W5:Y:S04]  /*0170*/  LDG.E.64.CONSTANT R14, desc[UR4][R26.64+0x48000] ;  /* 0x048000041a0e7981 */ /* 0x000f68000c1e9b00 */
[----:B------:R-:W5:Y:S04]  /*0180*/  LDG.E.64.CONSTANT R12, desc[UR4][R26.64+0x50000] ;  /* 0x050000041a0c7981 */ /* 0x000f68000c1e9b00 */
[----:B------:R-:W5:Y:S04]  /*0190*/  LDG.E.64.CONSTANT R8, desc[UR4][R26.64+0x58000] ;  /* 0x058000041a087981 */ /* 0x000f68000c1e9b00 */
[----:B------:R-:W5:Y:S04]  /*01a0*/  LDG.E.64.CONSTANT R2, desc[UR4][R26.64+0x60000] ;  /* 0x060000041a027981 */ /* 0x000f68000c1e9b00 */
[----:B------:R-:W5:Y:S04]  /*01b0*/  LDG.E.64.CONSTANT R4, desc[UR4][R26.64+0x68000] ;  /* 0x068000041a047981 */ /* 0x000f68000c1e9b00 */
[----:B------:R-:W5:Y:S01]  /*01c0*/  LDG.E.64.CONSTANT R10, desc[UR4][R26.64+0x70000] ;  /* 0x070000041a0a7981 */ /* 0x000f62000c1e9b00 */
[----:B--2---:R-:W-:-:S03]  /*01d0*/  IMAD.WIDE R6, R0, 0x8, R6 ;  /* 0x0000000800067825 */ /* 0x004fc600078e0206 */
[----:B------:R-:W2:Y:S01]  /*01e0*/  LDG.E.64.CONSTANT R22, desc[UR4][R26.64+0x80000] ;  /* 0x080000041a167981 */ /* 0x000ea2000c1e9b00 */
[----:B---3--:R-:W-:-:S03]  /*01f0*/  DADD R24, R24, -R20 ;  /* 0x0000000018187229 */ /* 0x008fc60000000814 */
[----:B------:R0:W3:Y:S05]  /*0200*/  LDG.E.64.CONSTANT R20, desc[UR4][R26.64+0x78000] ;  /* 0x078000041a147981 */ /* 0x0000ea000c1e9b00 */
[----:B----4-:R-:W-:Y:S01]  /*0210*/  DADD R24, R24, -R18 ;  /* 0x0000000018187229 */ /* 0x010fe20000000812 */
[----:B------:R-:W4:Y:S07]  /*0220*/  LDG.E.64.CONSTANT R18, desc[UR4][R6.64+0x8000] ;  /* 0x0080000406127981 */ /* 0x000f2e000c1e9b00 */
[----:B-----5:R-:W-:Y:S01]  /*0230*/  DADD R24, R24, -R16 ;  /* 0x0000000018187229 */ /* 0x020fe20000000810 */
[----:B------:R-:W5:Y:S07]  /*0240*/  LDG.E.64.CONSTANT R16, desc[UR4][R6.64+0x10000] ;  /* 0x0100000406107981 */ /* 0x000f6e000c1e9b00 */
[----:B------:R-:W-:Y:S01]  /*0250*/  DADD R24, R24, R14 ;  /* 0x0000000018187229 */ /* 0x000fe2000000000e */
[----:B------:R-:W5:Y:S07]  /*0260*/  LDG.E.64.CONSTANT R14, desc[UR4][R6.64+0x38000] ;  /* 0x03800004060e7981 */ /* 0x000f6e000c1e9b00 */
[----:B------:R-:W-:Y:S01]  /*0270*/  DADD R24, R24, -R12 ;  /* 0x0000000018187229 */ /* 0x000fe2000000080c */
[----:B------:R-:W5:Y:S07]  /*0280*/  LDG.E.64.CONSTANT R12, desc[UR4][R6.64+0x40000] ;  /* 0x04000004060c7981 */ /* 0x000f6e000c1e9b00 */
[----:B------:R-:W-:Y:S01]  /*0290*/  DADD R24, R24, R8 ;  /* 0x0000000018187229 */ /* 0x000fe20000000008 */
[----:B------:R-:W5:Y:S07]  /*02a0*/  LDG.E.64.CONSTANT R8, desc[UR4][R6.64+0x48000] ;  /* 0x0480000406087981 */ /* 0x000f6e000c1e9b00 */
[----:B------:R-:W-:-:S08]  /*02b0*/  DADD R2, R24, R2 ;  /* 0x0000000018027229 */ /* 0x000fd00000000002 */
[----:B------:R-:W-:Y:S02]  /*02c0*/  DADD R24, R2, R4 ;  /* 0x0000000002187229 */ /* 0x000fe40000000004 */
[----:B------:R-:W1:Y:S08]  /*02d0*/  LDC.64 R2, c[0x0][0x398] ;  /* 0x0000e600ff027b82 */ /* 0x000e700000000a00 */
[----:B------:R-:W0:Y:S01]  /*02e0*/  LDC.64 R4, c[0x0][0x390] ;  /* 0x0000e400ff047b82 */ /* 0x000e220000000a00 */
[----:B------:R-:W-:Y:S01]  /*02f0*/  DADD R10, R24, -R10 ;  /* 0x00000000180a7229 */ /* 0x000fe2000000080a */
[----:B-1----:R-:W-:-:S06]  /*0300*/  IMAD.WIDE R2, R0, 0x8, R2 ;  /* 0x0000000800027825 */ /* 0x002fcc00078e0202 */
[----:B------:R-:W5:Y:S01]  /*0310*/  LDG.E.64.CONSTANT R2, desc[UR4][R2.64] ;  /* 0x0000000402027981 */ /* 0x000f62000c1e9b00 */
[----:B0-----:R-:W-:-:S03]  /*0320*/  IMAD.WIDE R26, R0, 0x8, R4 ;  /* 0x00000008001a7825 */ /* 0x001fc600078e0204 */
[----:B------:R-:W5:Y:S01]  /*0330*/  LDG.E.64.CONSTANT R4, desc[UR4][R6.64+0x50000] ;  /* 0x0500000406047981 */ /* 0x000f62000c1e9b00 */
[----:B---3--:R-:W-:-:S03]  /*0340*/  DADD R10, R10, R20 ;  /* 0x000000000a0a7229 */ /* 0x008fc60000000014 */
[----:B------:R-:W3:Y:S05]  /*0350*/  LDG.E.64.CONSTANT R20, desc[UR4][R6.64+0x60000] ;  /* 0x0600000406147981 */ /* 0x000eea000c1e9b00 */
[----:B--2---:R-:W-:Y:S02]  /*0360*/  DADD R22, R10, -R22 ;  /* 0x000000000a167229 */ /* 0x004fe40000000816 */
[----:B------:R-:W2:Y:S06]  /*0370*/  LDG.E.64.CONSTANT R10, desc[UR4][R26.64] ;  /* 0x000000041a0a7981 */ /* 0x000eac000c1e9b00 */
[----:B----4-:R-:W-:Y:S01]  /*0380*/  DADD R22, R22, R18 ;  /* 0x0000000016167229 */ /* 0x010fe20000000012 */
[----:B------:R-:W4:Y:S04]  /*0390*/  LDG.E.64.CONSTANT R18, desc[UR4][R6.64+0x58000] ;  /* 0x0580000406127981 */ /* 0x000f28000c1e9b00 */
[----:B------:R-:W3:Y:S03]  /*03a0*/  LDG.E.64.CONSTANT R26, desc[UR4][R6.64+0x80000] ;  /* 0x08000004061a7981 */ /* 0x000ee6000c1e9b00 */
[----:B-----5:R-:W-:-:S02]  /*03b0*/  DADD R24, R22, -R16 ;  /* 0x0000000016187229 */ /* 0x020fc40000000810 */
[----:B------:R-:W0:Y:S08]  /*03c0*/  LDC.64 R22, c[0x0][0x3a0] ;  /* 0x0000e800ff167b82 */ /* 0x000e300000000a00 */
[----:B------:R-:W1:Y:S01]  /*03d0*/  LDC.64 R16, c[0x0][0x3b8] ;  /* 0x0000ee00ff107b82 */ /* 0x000e620000000a00 */
[----:B------:R-:W-:Y:S01]  /*03e0*/  DADD R24, R24, -R14 ;  /* 0x0000000018187229 */ /* 0x000fe2000000080e */
[----:B------:R-:W5:Y:S07]  /*03f0*/  LDG.E.64.CONSTANT R14, desc[UR4][R6.64+0x68000] ;  /* 0x06800004060e7981 */ /* 0x000f6e000c1e9b00 */
[----:B------:R-:W-:Y:S01]  /*0400*/  DADD R24, R24, -R12 ;  /* 0x0000000018187229 */ /* 0x000fe2000000080c */
[----:B------:R-:W5:Y:S07]  /*0410*/  LDG.E.64.CONSTANT R12, desc[UR4][R6.64+0x70000] ;  /* 0x07000004060c7981 */ /* 0x000f6e000c1e9b00 */
[----:B------:R-:W-:Y:S01]  /*0420*/  DADD R8, R24, R8 ;  /* 0x0000000018087229 */ /* 0x000fe20000000008 */
[----:B0-----:R-:W-:-:S02]  /*0430*/  IMAD.WIDE R24, R0, 0x8, R22 ;  /* 0x0000000800187825 */ /* 0x001fc400078e0216 */
[----:B------:R-:W5:Y:S02]  /*0440*/  LDG.E.64.CONSTANT R22, desc[UR4][R6.64+0x78000] ;  /* 0x0780000406167981 */ /* 0x000f64000c1e9b00 */
[----:B-1----:R-:W-:Y:S02]  /*0450*/  IMAD.WIDE R16, R0, 0x8, R16 ;  /* 0x0000000800107825 */ /* 0x002fe400078e0210 */
[----:B------:R-:W5:Y:S04]  /*0460*/  LDG.E.64.CONSTANT R24, desc[UR4][R24.64] ;  /* 0x0000000418187981 */ /* 0x000f68000c1e9b00 */
[----:B------:R-:W5:Y:S01]  /*0470*/  LDG.E.64.CONSTANT R16, desc[UR4][R16.64] ;  /* 0x0000000410107981 */ /* 0x000f62000c1e9b00 */
[----:B------:R-:W-:Y:S01]  /*0480*/  DADD R4, R8, -R4 ;  /* 0x0000000008047229 */ /* 0x000fe20000000804 */
[----:B------:R-:W-:Y:S01]  /*0490*/  BSSY.RECONVERGENT B0, `(.L_x_2) ;  /* 0x000001e000007945 */ /* 0x000fe20003800200 */
[----:B--2---:R-:W-:-:S06]  /*04a0*/  DADD R10, R10, R2 ;  /* 0x000000000a0a7229 */ /* 0x004fcc0000000002 */
[----:B------:R-:W0:Y:S01]  /*04b0*/  MUFU.RCP64H R3, R11 ;  /* 0x0000000b00037308 */ /* 0x000e220000001800 */
[----:B----4-:R-:W-:Y:S01]  /*04c0*/  DADD R4, R4, R18 ;  /* 0x0000000004047229 */ /* 0x010fe20000000012 */
[----:B------:R-:W-:-:S07]  /*04d0*/  IMAD.MOV.U32 R2, RZ, RZ, 0x1 ;  /* 0x00000001ff027424 */ /* 0x000fce00078e00ff */
[----:B---3--:R-:W-:Y:S02]  /*04e0*/  DADD R4, R4, R20 ;  /* 0x0000000004047229 */ /* 0x008fe40000000014 */
[----:B0-----:R-:W-:-:S06]  /*04f0*/  DFMA R8, -R10, R2, 1 ;  /* 0x3ff000000a08742b */ /* 0x001fcc0000000102 */
[----:B-----5:R-:W-:Y:S02]  /*0500*/  DADD R4, R4, R14 ;  /* 0x0000000004047229 */ /* 0x020fe4000000000e */
[----:B------:R-:W-:-:S06]  /*0510*/  DFMA R8, R8, R8, R8 ;  /* 0x000000080808722b */ /* 0x000fcc0000000008 */
[----:B------:R-:W-:Y:S02]  /*0520*/  DADD R4, R4, -R12 ;  /* 0x0000000004047229 */ /* 0x000fe4000000080c */
[----:B------:R-:W-:-:S06]  /*0530*/  DFMA R8, R2, R8, R2 ;  /* 0x000000080208722b */ /* 0x000fcc0000000002 */
[----:B------:R-:W-:Y:S02]  /*0540*/  DADD R4, R4, R22 ;  /* 0x0000000004047229 */ /* 0x000fe40000000016 */
[----:B------:R-:W-:-:S06]  /*0550*/  DFMA R2, -R10, R8, 1 ;  /* 0x3ff000000a02742b */ /* 0x000fcc0000000108 */
[----:B------:R-:W-:Y:S02]  /*0560*/  DADD R6, R4, -R26 ;  /* 0x0000000004067229 */ /* 0x000fe4000000081a */
[----:B------:R-:W-:Y:S02]  /*0570*/  DADD R16, R24, R16 ;  /* 0x0000000018107229 */ /* 0x000fe40000000010 */
[----:B------:R-:W-:-:S06]  /*0580*/  DFMA R2, R8, R2, R8 ;  /* 0x000000020802722b */ /* 0x000fcc0000000008 */
[----:B------:R-:W-:-:S08]  /*0590*/  DFMA R16, R16, 0.5, R6 ;  /* 0x3fe000001010782b */ /* 0x000fd00000000006 */
[----:B------:R-:W-:-:S08]  /*05a0*/  DMUL R4, R16, R2 ;  /* 0x0000000210047228 */ /* 0x000fd00000000000 */
[----:B------:R-:W-:-:S08]  /*05b0*/  DFMA R8, -R10, R4, R16 ;  /* 0x000000040a08722b */ /* 0x000fd00000000110 */
[----:B------:R-:W-:Y:S01]  /*05c0*/  DFMA R2, R2, R8, R4 ;  /* 0x000000080202722b */ /* 0x000fe20000000004 */
[----:B------:R-:W-:-:S09]  /*05d0*/  FSETP.GEU.AND P1, PT, |R17|, 6.5827683646048100446e-37, PT ;  /* 0x036000001100780b */ /* 0x000fd20003f2e200 */
[----:B------:R-:W-:-:S05]  /*05e0*/  FFMA R4, RZ, R11, R3 ;  /* 0x0000000bff047223 */ /* 0x000fca0000000003 */
[----:B------:R-:W-:-:S13]  /*05f0*/  FSETP.GT.AND P0, PT, |R4|, 1.469367938527859385e-39, PT ;  /* 0x001000000400780b */ /* 0x000fda0003f04200 */
[----:B------:R-:W-:Y:S05]  /*0600*/  @P0 BRA P1, `(.L_x_3) ;  /* 0x0000000000180947 */ /* 0x000fea0000800000 */
[----:B------:R-:W-:Y:S01]  /*0610*/  IMAD.MOV.U32 R12, RZ, RZ, R16 ;  /* 0x000000ffff0c7224 */ /* 0x000fe200078e0010 */
[----:B------:R-:W-:Y:S01]  /*0620*/  MOV R8, R10 ;  /* 0x0000000a00087202 */ /* 0x000fe20000000f00 */
[----:B------:R-:W-:Y:S01]  /*0630*/  IMAD.MOV.U32 R13, RZ, RZ, R17 ;  /* 0x000000ffff0d7224 */ /* 0x000fe200078e0011 */
[----:B------:R-:W-:Y:S01]  /*0640*/  MOV R14, 0x670 ;  /* 0x00000670000e7802 */ /* 0x000fe20000000f00 */
[----:B------:R-:W-:-:S07]  /*0650*/  IMAD.MOV.U32 R9, RZ, RZ, R11 ;  /* 0x000000ffff097224 */ /* 0x000fce00078e000b */
[----:B------:R-:W-:Y:S05]  /*0660*/  CALL.REL.NOINC `($__internal_0_$__cuda_sm20_div_rn_f64_full) ;  /* 0x00000004001c7944 */ /* 0x000fea0003c00000 */
.L_x_3:
[----:B------:R-:W-:Y:S05]  /*0670*/  BSYNC.RECONVERGENT B0 ;  /* 0x0000000000007941 */ /* 0x000fea0003800200 */
.L_x_2:
[----:B------:R-:W0:Y:S08]  /*0680*/  LDC.64 R4, c[0x0][0x3a8] ;  /* 0x0000ea00ff047b82 */ /* 0x000e300000000a00 */
[----:B------:R-:W1:Y:S01]  /*0690*/  LDC.64 R12, c[0x0][0x3c0] ;  /* 0x0000f000ff0c7b82 */ /* 0x000e620000000a00 */
[----:B------:R-:W2:Y:S01]  /*06a0*/  MUFU.RCP64H R9, R11 ;  /* 0x0000000b00097308 */ /* 0x000ea20000001800 */
[----:B------:R-:W-:-:S06]  /*06b0*/  IMAD.MOV.U32 R8, RZ, RZ, 0x1 ;  /* 0x00000001ff087424 */ /* 0x000fcc00078e00ff */
[----:B------:R-:W3:Y:S01]  /*06c0*/  LDC.64 R16, c[0x0][0x3d0] ;  /* 0x0000f400ff107b82 */ /* 0x000ee20000000a00 */
[----:B0-----:R-:W-:-:S06]  /*06d0*/  IMAD.WIDE R4, R0, 0x8, R4 ;  /* 0x0000000800047825 */ /* 0x001fcc00078e0204 */
[----:B------:R-:W4:Y:S01]  /*06e0*/  LDG.E.64.CONSTANT R4, desc[UR4][R4.64] ;  /* 0x0000000404047981 */ /* 0x000f22000c1e9b00 */
[----:B-1----:R-:W-:-:S06]  /*06f0*/  IMAD.WIDE R12, R0, 0x8, R12 ;  /* 0x00000008000c7825 */ /* 0x002fcc00078e020c */
[----:B------:R-:W4:Y:S01]  /*0700*/  LDG.E.64.CONSTANT R12, desc[UR4][R12.64] ;  /* 0x000000040c0c7981 */ /* 0x000f22000c1e9b00 */
[----:B--2---:R-:W-:-:S08]  /*0710*/  DFMA R14, -R10, R8, 1 ;  /* 0x3ff000000a0e742b */ /* 0x004fd00000000108 */
[----:B------:R-:W-:-:S08]  /*0720*/  DFMA R14, R14, R14, R14 ;  /* 0x0000000e0e0e722b */ /* 0x000fd0000000000e */
[----:B------:R-:W-:-:S08]  /*0730*/  DFMA R14, R8, R14, R8 ;  /* 0x0000000e080e722b */ /* 0x000fd00000000008 */
[----:B------:R-:W-:-:S08]  /*0740*/  DFMA R18, -R10, R14, 1 ;  /* 0x3ff000000a12742b */ /* 0x000fd0000000010e */
[----:B------:R-:W-:Y:S01]  /*0750*/  DFMA R18, R14, R18, R14 ;  /* 0x000000120e12722b */ /* 0x000fe2000000000e */
[----:B------:R-:W-:Y:S01]  /*0760*/  BSSY.RECONVERGENT B0, `(.L_x_4) ;  /* 0x0000014000007945 */ /* 0x000fe20003800200 */
[----:B----4-:R-:W-:-:S08]  /*0770*/  DADD R8, R4, R12 ;  /* 0x0000000004087229 */ /* 0x010fd0000000000c */
[----:B------:R-:W-:-:S08]  /*0780*/  DFMA R8, R8, 0.5, R6 ;  /* 0x3fe000000808782b */ /* 0x000fd00000000006 */
[----:B------:R-:W-:-:S08]  /*0790*/  DMUL R4, R18, R8 ;  /* 0x0000000812047228 */ /* 0x000fd00000000000 */
[----:B------:R-:W-:Y:S01]  /*07a0*/  DFMA R14, -R10, R4, R8 ;  /* 0x000000040a0e722b */ /* 0x000fe20000000108 */
[----:B---3--:R-:W-:-:S07]  /*07b0*/  IMAD.WIDE R12, R0, 0x8, R16 ;  /* 0x00000008000c7825 */ /* 0x008fce00078e0210 */
[----:B------:R-:W-:Y:S01]  /*07c0*/  DFMA R4, R18, R14, R4 ;  /* 0x0000000e1204722b */ /* 0x000fe20000000004 */
[----:B------:R0:W-:Y:S01]  /*07d0*/  STG.E.64 desc[UR4][R12.64], R2 ;  /* 0x000000020c007986 */ /* 0x0001e2000c101b04 */
[----:B------:R-:W-:-:S08]  /*07e0*/  FSETP.GEU.AND P1, PT, |R9|, 6.5827683646048100446e-37, PT ;  /* 0x036000000900780b */ /* 0x000fd00003f2e200 */
[----:B------:R-:W-:-:S05]  /*07f0*/  FFMA R14, RZ, R11, R5 ;  /* 0x0000000bff0e7223 */ /* 0x000fca0000000005 */
[----:B------:R-:W-:-:S13]  /*0800*/  FSETP.GT.AND P0, PT, |R14|, 1.469367938527859385e-39, PT ;  /* 0x001000000e00780b */ /* 0x000fda0003f04200 */
[----:B0-----:R-:W-:Y:S05]  /*0810*/  @P0 BRA P1, `(.L_x_5) ;  /* 0x0000000000200947 */ /* 0x001fea0000800000 */
[----:B------:R-:W-:Y:S01]  /*0820*/  IMAD.MOV.U32 R12, RZ, RZ, R8 ;  /* 0x000000ffff0c7224 */ /* 0x000fe200078e0008 */
[----:B------:R-:W-:Y:S01]  /*0830*/  MOV R8, R10 ;  /* 0x0000000a00087202 */ /* 0x000fe20000000f00 */
[----:B------:R-:W-:Y:S01]  /*0840*/  IMAD.MOV.U32 R13, RZ, RZ, R9 ;  /* 0x000000ffff0d7224 */ /* 0x000fe200078e0009 */
[----:B------:R-:W-:Y:S01]  /*0850*/  MOV R14, 0x880 ;  /* 0x00000880000e7802 */ /* 0x000fe20000000f00 */
[----:B------:R-:W-:-:S07]  /*0860*/  IMAD.MOV.U32 R9, RZ, RZ, R11 ;  /* 0x000000ffff097224 */ /* 0x000fce00078e000b */
[----:B------:R-:W-:Y:S05]  /*0870*/  CALL.REL.NOINC `($__internal_0_$__cuda_sm20_div_rn_f64_full) ;  /* 0x0000000000987944 */ /* 0x000fea0003c00000 */
[----:B------:R-:W-:Y:S02]  /*0880*/  IMAD.MOV.U32 R4, RZ, RZ, R2 ;  /* 0x000000ffff047224 */ /* 0x000fe400078e0002 */
[----:B------:R-:W-:-:S07]  /*0890*/  IMAD.MOV.U32 R5, RZ, RZ, R3 ;  /* 0x000000ffff057224 */ /* 0x000fce00078e0003 */
.L_x_5:
[----:B------:R-:W-:Y:S05]  /*08a0*/  BSYNC.RECONVERGENT B0 ;  /* 0x0000000000007941 */ /* 0x000fea0003800200 */
.L_x_4:
[----:B------:R-:W0:Y:S08]  /*08b0*/  LDC.64 R2, c[0x0][0x3b0] ;  /* 0x0000ec00ff027b82 */ /* 0x000e300000000a00 */
[----:B------:R-:W1:Y:S01]  /*08c0*/  LDC.64 R8, c[0x0][0x3c8] ;  /* 0x0000f200ff087b82 */ /* 0x000e620000000a00 */
[----:B0-----:R-:W-:-:S06]  /*08d0*/  IMAD.WIDE R2, R0, 0x8, R2 ;  /* 0x0000000800027825 */ /* 0x001fcc00078e0202 */
[----:B------:R-:W2:Y:S01]  /*08e0*/  LDG.E.64.CONSTANT R2, desc[UR4][R2.64] ;  /* 0x0000000402027981 */ /* 0x000ea2000c1e9b00 */
[----:B-1----:R-:W-:-:S06]  /*08f0*/  IMAD.WIDE R8, R0, 0x8, R8 ;  /* 0x0000000800087825 */ /* 0x002fcc00078e0208 */
[----:B------:R-:W2:Y:S01]  /*0900*/  LDG.E.64.CONSTANT R8, desc[UR4][R8.64] ;  /* 0x0000000408087981 */ /* 0x000ea2000c1e9b00 */
[----:B------:R-:W0:Y:S01]  /*0910*/  MUFU.RCP64H R13, R11 ;  /* 0x0000000b000d7308 */ /* 0x000e220000001800 */
[----:B------:R-:W-:-:S06]  /*0920*/  IMAD.MOV.U32 R12, RZ, RZ, 0x1 ;  /* 0x00000001ff0c7424 */ /* 0x000fcc00078e00ff */
[----:B0-----:R-:W-:-:S08]  /*0930*/  DFMA R14, -R10, R12, 1 ;  /* 0x3ff000000a0e742b */ /* 0x001fd0000000010c */
[----:B------:R-:W-:-:S08]  /*0940*/  DFMA R14, R14, R14, R14 ;  /* 0x0000000e0e0e722b */ /* 0x000fd0000000000e */
[----:B------:R-:W-:-:S08]  /*0950*/  DFMA R14, R12, R14, R12 ;  /* 0x0000000e0c0e722b */ /* 0x000fd0000000000c */
[----:B------:R-:W-:-:S08]  /*0960*/  DFMA R16, -R10, R14, 1 ;  /* 0x3ff000000a10742b */ /* 0x000fd0000000010e */
[----:B------:R-:W-:Y:S01]  /*0970*/  DFMA R16, R14, R16, R14 ;  /* 0x000000100e10722b */ /* 0x000fe2000000000e */
[----:B------:R-:W-:Y:S01]  /*0980*/  BSSY.RECONVERGENT B0, `(.L_x_6) ;  /* 0x0000011000007945 */ /* 0x000fe20003800200 */
[----:B--2---:R-:W-:-:S08]  /*0990*/  DADD R12, R2, R8 ;  /* 0x00000000020c7229 */ /* 0x004fd00000000008 */
[----:B------:R-:W-:Y:S01]  /*09a0*/  DFMA R12, R12, 0.5, R6 ;  /* 0x3fe000000c0c782b */ /* 0x000fe20000000006 */
[----:B------:R-:W0:Y:S07]  /*09b0*/  LDC.64 R6, c[0x0][0x3d8] ;  /* 0x0000f600ff067b82 */ /* 0x000e2e0000000a00 */
[----:B------:R-:W-:-:S08]  /*09c0*/  DMUL R2, R16, R12 ;  /* 0x0000000c10027228 */ /* 0x000fd00000000000 */
[----:B------:R-:W-:-:S08]  /*09d0*/  DFMA R8, -R10, R2, R12 ;  /* 0x000000020a08722b */ /* 0x000fd0000000010c */
[----:B------:R-:W-:Y:S01]  /*09e0*/  DFMA R2, R16, R8, R2 ;  /* 0x000000081002722b */ /* 0x000fe20000000002 */
[----:B0-----:R-:W-:-:S05]  /*09f0*/  IMAD.WIDE R6, R0, 0x8, R6 ;  /* 0x0000000800067825 */ /* 0x001fca00078e0206 */
[----:B------:R0:W-:Y:S04]  /*0a00*/  STG.E.64 desc[UR4][R6.64], R4 ;  /* 0x0000000406007986 */ /* 0x0001e8000c101b04 */
[----:B------:R-:W-:Y:S01]  /*0a10*/  FFMA R8, RZ, R11, R3 ;  /* 0x0000000bff087223 */ /* 0x000fe20000000003 */
[----:B------:R-:W-:-:S04]  /*0a20*/  FSETP.GEU.AND P1, PT, |R13|, 6.5827683646048100446e-37, PT ;  /* 0x036000000d00780b */ /* 0x000fc80003f2e200 */
[----:B------:R-:W-:-:S13]  /*0a30*/  FSETP.GT.AND P0, PT, |R8|, 1.469367938527859385e-39, PT ;  /* 0x001000000800780b */ /* 0x000fda0003f04200 */
[----:B0-----:R-:W-:Y:S05]  /*0a40*/  @P0 BRA P1, `(.L_x_7) ;  /* 0x0000000000100947 */ /* 0x001fea0000800000 */
[----:B------:R-:W-:Y:S01]  /*0a50*/  MOV R8, R10 ;  /* 0x0000000a00087202 */ /* 0x000fe20000000f00 */
[----:B------:R-:W-:Y:S01]  /*0a60*/  IMAD.MOV.U32 R9, RZ, RZ, R11 ;  /* 0x000000ffff097224 */ /* 0x000fe200078e000b */
[----:B------:R-:W-:-:S07]  /*0a70*/  MOV R14, 0xa90 ;  /* 0x00000a90000e7802 */ /* 0x000fce0000000f00 */
[----:B------:R-:W-:Y:S05]  /*0a80*/  CALL.REL.NOINC `($__internal_0_$__cuda_sm20_div_rn_f64_full) ;  /* 0x0000000000147944 */ /* 0x000fea0003c00000 */
.L_x_7:
[----:B------:R-:W-:Y:S05]  /*0a90*/  BSYNC.RECONVERGENT B0 ;  /* 0x0000000000007941 */ /* 0x000fea0003800200 */
.L_x_6:
[----:B------:R-:W0:Y:S02]  /*0aa0*/  LDC.64 R4, c[0x0][0x3e0] ;  /* 0x0000f800ff047b82 */ /* 0x000e240000000a00 */
[----:B0-----:R-:W-:-:S05]  /*0ab0*/  IMAD.WIDE R4, R0, 0x8, R4 ;  /* 0x0000000800047825 */ /* 0x001fca00078e0204 */
[----:B------:R-:W-:Y:S01]  /*0ac0*/  STG.E.64 desc[UR4][R4.64], R2 ;  /* 0x0000000204007986 */ /* 0x000fe2000c101b04 */
[----:B------:R-:W-:Y:S05]  /*0ad0*/  EXIT ;  /* 0x000000000000794d */ /* 0x000fea0003800000 */
        .weak           $__internal_0_$__cuda_sm20_div_rn_f64_full
        .type           $__internal_0_$__cuda_sm20_div_rn_f64_full,@function
        .size           $__internal_0_$__cuda_sm20_div_rn_f64_full,(.L_x_20 - $__internal_0_$__cuda_sm20_div_rn_f64_full)
$__internal_0_$__cuda_sm20_div_rn_f64_full:
[C---:B------:R-:W-:Y:S01]  /*0ae0*/  FSETP.GEU.AND P0, PT, |R9|.reuse, 1.469367938527859385e-39, PT ;  /* 0x001000000900780b */ /* 0x040fe20003f0e200 */
[----:B------:R-:W-:Y:S01]  /*0af0*/  IMAD.MOV.U32 R18, RZ, RZ, 0x1 ;  /* 0x00000001ff127424 */ /* 0x000fe200078e00ff */
[----:B------:R-:W-:Y:S01]  /*0b00*/  LOP3.LUT R4, R9, 0x800fffff, RZ, 0xc0, !PT ;  /* 0x800fffff09047812 */ /* 0x000fe200078ec0ff */
[----:B------:R-:W-:Y:S01]  /*0b10*/  BSSY.RECONVERGENT B1, `(.L_x_8) ;  /* 0x0000055000017945 */ /* 0x000fe20003800200 */
[C---:B------:R-:W-:Y:S02]  /*0b20*/  FSETP.GEU.AND P2, PT, |R13|.reuse, 1.469367938527859385e-39, PT ;  /* 0x001000000d00780b */ /* 0x040fe40003f4e200 */
[----:B------:R-:W-:Y:S01]  /*0b30*/  LOP3.LUT R5, R4, 0x3ff00000, RZ, 0xfc, !PT ;  /* 0x3ff0000004057812 */ /* 0x000fe200078efcff */
[----:B------:R-:W-:Y:S01]  /*0b40*/  IMAD.MOV.U32 R4, RZ, RZ, R8 ;  /* 0x000000ffff047224 */ /* 0x000fe200078e0008 */
[----:B------:R-:W-:Y:S02]  /*0b50*/  LOP3.LUT R16, R13, 0x7ff00000, RZ, 0xc0, !PT ;  /* 0x7ff000000d107812 */ /* 0x000fe400078ec0ff */
[----:B------:R-:W-:-:S03]  /*0b60*/  LOP3.LUT R17, R9, 0x7ff00000, RZ, 0xc0, !PT ;  /* 0x7ff0000009117812 */ /* 0x000fc600078ec0ff */
[----:B------:R-:W-:Y:S01]  /*0b70*/  @!P0 DMUL R4, R8, 8.98846567431157953865e+307 ;  /* 0x7fe0000008048828 */ /* 0x000fe20000000000 */
[C---:B------:R-:W-:Y:S01]  /*0b80*/  ISETP.GE.U32.AND P1, PT, R16.reuse, R17, PT ;  /* 0x000000111000720c */ /* 0x040fe20003f26070 */
[----:B------:R-:W-:Y:S02]  /*0b90*/  IMAD.MOV.U32 R24, RZ, RZ, R16 ;  /* 0x000000ffff187224 */ /* 0x000fe400078e0010 */
[----:B------:R-:W-:Y:S01]  /*0ba0*/  @!P2 LOP3.LUT R15, R9, 0x7ff00000, RZ, 0xc0, !PT ;  /* 0x7ff00000090fa812 */ /* 0x000fe200078ec0ff */
[----:B------:R-:W-:Y:S01]  /*0bb0*/  IMAD.MOV.U32 R25, RZ, RZ, R17 ;  /* 0x000000ffff197224 */ /* 0x000fe200078e0011 */
[----:B------:R-:W0:Y:S02]  /*0bc0*/  MUFU.RCP64H R19, R5 ;  /* 0x0000000500137308 */ /* 0x000e240000001800 */
[----:B------:R-:W-:Y:S01]  /*0bd0*/  @!P2 ISETP.GE.U32.AND P3, PT, R16, R15, PT ;  /* 0x0000000f1000a20c */ /* 0x000fe20003f66070 */
[----:B------:R-:W-:Y:S01]  /*0be0*/  IMAD.MOV.U32 R15, RZ, RZ, 0x1ca00000 ;  /* 0x1ca00000ff0f7424 */ /* 0x000fe200078e00ff */
[----:B------:R-:W-:-:S04]  /*0bf0*/  @!P0 LOP3.LUT R25, R5, 0x7ff00000, RZ, 0xc0, !PT ;  /* 0x7ff0000005198812 */ /* 0x000fc800078ec0ff */
[----:B------:R-:W-:-:S04]  /*0c00*/  @!P2 SEL R21, R15, 0x63400000, !P3 ;  /* 0x634000000f15a807 */ /* 0x000fc80005800000 */
[----:B------:R-:W-:-:S04]  /*0c10*/  @!P2 LOP3.LUT R22, R21, 0x80000000, R13, 0xf8, !PT ;  /* 0x800000001516a812 */ /* 0x000fc800078ef80d */
[----:B------:R-:W-:Y:S01]  /*0c20*/  @!P2 LOP3.LUT R23, R22, 0x100000, RZ, 0xfc, !PT ;  /* 0x001000001617a812 */ /* 0x000fe200078efcff */
[----:B0-----:R-:W-:Y:S01]  /*0c30*/  DFMA R2, R18, -R4, 1 ;  /* 0x3ff000001202742b */ /* 0x001fe20000000804 */
[----:B------:R-:W-:-:S07]  /*0c40*/  @!P2 IMAD.MOV.U32 R22, RZ, RZ, RZ ;  /* 0x000000ffff16a224 */ /* 0x000fce00078e00ff */
[----:B------:R-:W-:-:S08]  /*0c50*/  DFMA R2, R2, R2, R2 ;  /* 0x000000020202722b */ /* 0x000fd00000000002 */
[----:B------:R-:W-:Y:S01]  /*0c60*/  DFMA R18, R18, R2, R18 ;  /* 0x000000021212722b */ /* 0x000fe20000000012 */
[----:B------:R-:W-:Y:S02]  /*0c70*/  SEL R3, R15, 0x63400000, !P1 ;  /* 0x634000000f037807 */ /* 0x000fe40004800000 */
[----:B------:R-:W-:Y:S02]  /*0c80*/  MOV R2, R12 ;  /* 0x0000000c00027202 */ /* 0x000fe40000000f00 */
[----:B------:R-:W-:-:S03]  /*0c90*/  LOP3.LUT R3, R3, 0x800fffff, R13, 0xf8, !PT ;  /* 0x800fffff03037812 */ /* 0x000fc600078ef80d */
[----:B------:R-:W-:-:S03]  /*0ca0*/  DFMA R20, R18, -R4, 1 ;  /* 0x3ff000001214742b */ /* 0x000fc60000000804 */
[----:B------:R-:W-:-:S05]  /*0cb0*/  @!P2 DFMA R2, R2, 2, -R22 ;  /* 0x400000000202a82b */ /* 0x000fca0000000816 */
[----:B------:R-:W-:-:S05]  /*0cc0*/  DFMA R18, R18, R20, R18 ;  /* 0x000000141212722b */ /* 0x000fca0000000012 */
[----:B------:R-:W-:-:S03]  /*0cd0*/  @!P2 LOP3.LUT R24, R3, 0x7ff00000, RZ, 0xc0, !PT ;  /* 0x7ff000000318a812 */ /* 0x000fc600078ec0ff */
[----:B------:R-:W-:Y:S02]  /*0ce0*/  DMUL R20, R18, R2 ;  /* 0x0000000212147228 */ /* 0x000fe40000000000 */
[----:B------:R-:W-:-:S05]  /*0cf0*/  VIADD R17, R24, 0xffffffff ;  /* 0xffffffff18117836 */ /* 0x000fca0000000000 */
[----:B------:R-:W-:Y:S01]  /*0d00*/  ISETP.GT.U32.AND P0, PT, R17, 0x7feffffe, PT ;  /* 0x7feffffe1100780c */ /* 0x000fe20003f04070 */
[----:B------:R-:W-:Y:S01]  /*0d10*/  DFMA R22, R20, -R4, R2 ;  /* 0x800000041416722b */ /* 0x000fe20000000002 */
[----:B------:R-:W-:-:S04]  /*0d20*/  IADD3 R17, PT, PT, R25, -0x1, RZ ;  /* 0xffffffff19117810 */ /* 0x000fc80007ffe0ff */
[----:B------:R-:W-:-:S03]  /*0d30*/  ISETP.GT.U32.OR P0, PT, R17, 0x7feffffe, P0 ;  /* 0x7feffffe1100780c */ /* 0x000fc60000704470 */
[----:B------:R-:W-:-:S10]  /*0d40*/  DFMA R18, R18, R22, R20 ;  /* 0x000000161212722b */ /* 0x000fd40000000014 */
[----:B------:R-:W-:Y:S05]  /*0d50*/  @P0 BRA `(.L_x_9) ;  /* 0x00000000006c0947 */ /* 0x000fea0003800000 */
[----:B------:R-:W-:Y:S01]  /*0d60*/  LOP3.LUT R13, R9, 0x7ff00000, RZ, 0xc0, !PT ;  /* 0x7ff00000090d7812 */ /* 0x000fe200078ec0ff */
[----:B------:R-:W-:-:S03]  /*0d70*/  IMAD.MOV.U32 R20, RZ, RZ, RZ ;  /* 0x000000ffff147224 */ /* 0x000fc600078e00ff */
[CC--:B------:R-:W-:Y:S02]  /*0d80*/  VIADDMNMX R12, R16.reuse, -R13.reuse, 0xb9600000, !PT ;  /* 0xb9600000100c7446 */ /* 0x0c0fe4000780090d */
[----:B------:R-:W-:Y:S02]  /*0d90*/  ISETP.GE.U32.AND P0, PT, R16, R13, PT ;  /* 0x0000000d1000720c */ /* 0x000fe40003f06070 */
[----:B------:R-:W-:Y:S02]  /*0da0*/  VIMNMX R12, PT, PT, R12, 0x46a00000, PT ;  /* 0x46a000000c0c7848 */ /* 0x000fe40003fe0100 */
[----:B------:R-:W-:-:S05]  /*0db0*/  SEL R15, R15, 0x63400000, !P0 ;  /* 0x634000000f0f7807 */ /* 0x000fca0004000000 */
[----:B------:R-:W-:-:S04]  /*0dc0*/  IMAD.IADD R12, R12, 0x1, -R15 ;  /* 0x000000010c0c7824 */ /* 0x000fc800078e0a0f */
[----:B------:R-:W-:-:S06]  /*0dd0*/  VIADD R21, R12, 0x7fe00000 ;  /* 0x7fe000000c157836 */ /* 0x000fcc0000000000 */
[----:B------:R-:W-:-:S10]  /*0de0*/  DMUL R16, R18, R20 ;  /* 0x0000001412107228 */ /* 0x000fd40000000000 */
[----:B------:R-:W-:-:S13]  /*0df0*/  FSETP.GTU.AND P0, PT, |R17|, 1.469367938527859385e-39, PT ;  /* 0x001000001100780b */ /* 0x000fda0003f0c200 */
[----:B------:R-:W-:Y:S05]  /*0e00*/  @P0 BRA `(.L_x_10) ;  /* 0x0000000000940947 */ /* 0x000fea0003800000 */
[----:B------:R-:W-:Y:S01]  /*0e10*/  DFMA R2, R18, -R4, R2 ;  /* 0x800000041202722b */ /* 0x000fe20000000002 */
[----:B------:R-:W-:-:S09]  /*0e20*/  IMAD.MOV.U32 R20, RZ, RZ, RZ ;  /* 0x000000ffff147224 */ /* 0x000fd200078e00ff */
[C---:B------:R-:W-:Y:S02]  /*0e30*/  FSETP.NEU.AND P0, PT, R3.reuse, RZ, PT ;  /* 0x000000ff0300720b */ /* 0x040fe40003f0d000 */
[----:B------:R-:W-:-:S04]  /*0e40*/  LOP3.LUT R9, R3, 0x80000000, R9, 0x48, !PT ;  /* 0x8000000003097812 */ /* 0x000fc800078e4809 */
[----:B------:R-:W-:-:S07]  /*0e50*/  LOP3.LUT R21, R9, R21, RZ, 0xfc, !PT ;  /* 0x0000001509157212 */ /* 0x000fce00078efcff */
[----:B------:R-:W-:Y:S05]  /*0e60*/  @!P0 BRA `(.L_x_10) ;  /* 0x00000000007c8947 */ /* 0x000fea0003800000 */
[----:B------:R-:W-:Y:S01]  /*0e70*/  IADD3 R3, PT, PT, -R12, RZ, RZ ;  /* 0x000000ff0c037210 */ /* 0x000fe20007ffe1ff */
[----:B------:R-:W-:-:S06]  /*0e80*/  IMAD.MOV.U32 R2, RZ, RZ, RZ ;  /* 0x000000ffff027224 */ /* 0x000fcc00078e00ff */
[----:B------:R-:W-:Y:S02]  /*0e90*/  DFMA R2, R16, -R2, R18 ;  /* 0x800000021002722b */ /* 0x000fe40000000012 */
[----:B------:R-:W-:-:S04]  /*0ea0*/  DMUL.RP R18, R18, R20 ;  /* 0x0000001412127228 */ /* 0x000fc80000008000 */
[----:B------:R-:W-:-:S04]  /*0eb0*/  IADD3 R2, PT, PT, -R12, -0x43300000, RZ ;  /* 0xbcd000000c027810 */ /* 0x000fc80007ffe1ff */
[----:B------:R-:W-:Y:S02]  /*0ec0*/  FSETP.NEU.AND P0, PT, |R3|, R2, PT ;  /* 0x000000020300720b */ /* 0x000fe40003f0d200 */
[----:B------:R-:W-:Y:S02]  /*0ed0*/  LOP3.LUT R9, R19, R9, RZ, 0x3c, !PT ;  /* 0x0000000913097212 */ /* 0x000fe400078e3cff */
[----:B------:R-:W-:Y:S02]  /*0ee0*/  FSEL R16, R18, R16, !P0 ;  /* 0x0000001012107208 */ /* 0x000fe40004000000 */
[----:B------:R-:W-:Y:S01]  /*0ef0*/  FSEL R17, R9, R17, !P0 ;  /* 0x0000001109117208 */ /* 0x000fe20004000000 */
[----:B------:R-:W-:Y:S06]  /*0f00*/  BRA `(.L_x_10) ;  /* 0x0000000000547947 */ /* 0x000fec0003800000 */
.L_x_9:
[----:B------:R-:W-:-:S14]  /*0f10*/  DSETP.NAN.AND P0, PT, R12, R12, PT ;  /* 0x0000000c0c00722a */ /* 0x000fdc0003f08000 */
[----:B------:R-:W-:Y:S05]  /*0f20*/  @P0 BRA `(.L_x_11) ;  /* 0x0000000000440947 */ /* 0x000fea0003800000 */
[----:B------:R-:W-:-:S14]  /*0f30*/  DSETP.NAN.AND P0, PT, R8, R8, PT ;  /* 0x000000080800722a */ /* 0x000fdc0003f08000 */
[----:B------:R-:W-:Y:S05]  /*0f40*/  @P0 BRA `(.L_x_12) ;  /* 0x0000000000300947 */ /* 0x000fea0003800000 */
[----:B------:R-:W-:Y:S01]  /*0f50*/  ISETP.NE.AND P0, PT, R24, R25, PT ;  /* 0x000000191800720c */ /* 0x000fe20003f05270 */
[----:B------:R-:W-:Y:S02]  /*0f60*/  IMAD.MOV.U32 R16, RZ, RZ, 0x0 ;  /* 0x00000000ff107424 */ /* 0x000fe400078e00ff */
[----:B------:R-:W-:-:S10]  /*0f70*/  IMAD.MOV.U32 R17, RZ, RZ, -0x80000 ;  /* 0xfff80000ff117424 */ /* 0x000fd400078e00ff */
[----:B------:R-:W-:Y:S05]  /*0f80*/  @!P0 BRA `(.L_x_10) ;  /* 0x0000000000348947 */ /* 0x000fea0003800000 */
[----:B------:R-:W-:Y:S02]  /*0f90*/  ISETP.NE.AND P0, PT, R24, 0x7ff00000, PT ;  /* 0x7ff000001800780c */ /* 0x000fe40003f05270 */
[----:B------:R-:W-:Y:S02]  /*0fa0*/  LOP3.LUT R17, R13, 0x80000000, R9, 0x48, !PT ;  /* 0x800000000d117812 */ /* 0x000fe400078e4809 */
[----:B------:R-:W-:-:S13]  /*0fb0*/  ISETP.EQ.OR P0, PT, R25, RZ, !P0 ;  /* 0x000000ff1900720c */ /* 0x000fda0004702670 */
[----:B------:R-:W-:Y:S01]  /*0fc0*/  @P0 LOP3.LUT R2, R17, 0x7ff00000, RZ, 0xfc, !PT ;  /* 0x7ff0000011020812 */ /* 0x000fe200078efcff */
[----:B------:R-:W-:Y:S01]  /*0fd0*/  @!P0 IMAD.MOV.U32 R16, RZ, RZ, RZ ;  /* 0x000000ffff108224 */ /* 0x000fe200078e00ff */
[----:B------:R-:W-:-:S03]  /*0fe0*/  @P0 MOV R16, RZ ;  /* 0x000000ff00100202 */ /* 0x000fc60000000f00 */
[----:B------:R-:W-:Y:S01]  /*0ff0*/  @P0 IMAD.MOV.U32 R17, RZ, RZ, R2 ;  /* 0x000000ffff110224 */ /* 0x000fe200078e0002 */
[----:B------:R-:W-:Y:S06]  /*1000*/  BRA `(.L_x_10) ;  /* 0x0000000000147947 */ /* 0x000fec0003800000 */
.L_x_12:
[----:B------:R-:W-:Y:S01]  /*1010*/  LOP3.LUT R17, R9, 0x80000, RZ, 0xfc, !PT ;  /* 0x0008000009117812 */ /* 0x000fe200078efcff */
[----:B------:R-:W-:Y:S01]  /*1020*/  IMAD.MOV.U32 R16, RZ, RZ, R8 ;  /* 0x000000ffff107224 */ /* 0x000fe200078e0008 */
[----:B------:R-:W-:Y:S06]  /*1030*/  BRA `(.L_x_10) ;  /* 0x0000000000087947 */ /* 0x000fec0003800000 */
.L_x_11:
[----:B------:R-:W-:Y:S01]  /*1040*/  LOP3.LUT R17, R13, 0x80000, RZ, 0xfc, !PT ;  /* 0x000800000d117812 */ /* 0x000fe200078efcff */
[----:B------:R-:W-:-:S07]  /*1050*/  IMAD.MOV.U32 R16, RZ, RZ, R12 ;  /* 0x000000ffff107224 */ /* 0x000fce00078e000c */
.L_x_10:
[----:B------:R-:W-:Y:S05]  /*1060*/  BSYNC.RECONVERGENT B1 ;  /* 0x0000000000017941 */ /* 0x000fea0003800200 */
.L_x_8:
[----:B------:R-:W-:Y:S01]  /*1070*/  IMAD.MOV.U32 R15, RZ, RZ, 0x0 ;  /* 0x00000000ff0f7424 */ /* 0x000fe200078e00ff */
[----:B------:R-:W-:Y:S01]  /*1080*/  MOV R2, R16 ;  /* 0x0000001000027202 */ /* 0x000fe20000000f00 */
[----:B------:R-:W-:Y:S02]  /*1090*/  IMAD.MOV.U32 R3, RZ, RZ, R17 ;  /* 0x000000ffff037224 */ /* 0x000fe400078e0011 */
[----:B------:R-:W-:Y:S05]  /*10a0*/  RET.REL.NODEC R14 `(_Z15computeVelocityPdS_S_S_S_S_S_S_S_S_S_S_S_) ;  /* 0xffffffec0ed47950 */ /* 0x000fea0003c3ffff */
.L_x_13:
        /* <DEDUP_REMOVED lines=13> */
.L_x_20:


//--------------------- .text._Z15computeSCForcesPdS_S_S_S_S_S_S_ --------------------------
	.section	.text._Z15computeSCForcesPdS_S_S_S_S_S_S_,"ax",@progbits
	.align	128
        .global         _Z15computeSCForcesPdS_S_S_S_S_S_S_
        .type           _Z15computeSCForcesPdS_S_S_S_S_S_S_,@function
        .size           _Z15computeSCForcesPdS_S_S_S_S_S_S_,(.L_x_23 - _Z15computeSCForcesPdS_S_S_S_S_S_S_)
        .other          _Z15computeSCForcesPdS_S_S_S_S_S_S_,@"STO_CUDA_ENTRY STV_DEFAULT"
_Z15computeSCForcesPdS_S_S_S_S_S_S_:
.text._Z15computeSCForcesPdS_S_S_S_S_S_S_:
[----:B------:R-:W-:Y:S01]  /*0000*/  LDC R1, c[0x0][0x37c] ;  /* 0x0000df00ff017b82 */ /* 0x000fe20000000800 */
[----:B------:R-:W0:Y:S07]  /*0010*/  S2R R47, SR_TID.X ;  /* 0x00000000002f7919 */ /* 0x000e2e0000002100 */
[----:B------:R-:W0:Y:S01]  /*0020*/  S2UR UR4, SR_CTAID.X ;  /* 0x00000000000479c3 */ /* 0x000e220000002500 */
[----:B------:R-:W1:Y:S01]  /*0030*/  S2R R7, SR_TID.Z ;  /* 0x0000000000077919 */ /* 0x000e620000002300 */
[----:B------:R-:W2:Y:S06]  /*0040*/  S2R R57, SR_TID.Y ;  /* 0x0000000000397919 */ /* 0x000eac0000002200 */
[----:B------:R-:W0:Y:S08]  /*0050*/  LDC R0, c[0x0][0x360] ;  /* 0x0000d800ff007b82 */ /* 0x000e300000000800 */
[----:B------:R-:W2:Y:S08]  /*0060*/  LDC R4, c[0x0][0x364] ;  /* 0x0000d900ff047b82 */ /* 0x000eb00000000800 */
[----:B------:R-:W1:Y:S08]  /*0070*/  S2UR UR6, SR_CTAID.Z ;  /* 0x00000000000679c3 */ /* 0x000e700000002700 */
[----:B------:R-:W1:Y:S01]  /*0080*/  LDC R2, c[0x0][0x368] ;  /* 0x0000da00ff027b82 */ /* 0x000e620000000800 */
[----:B0-----:R-:W-:-:S05]  /*0090*/  IMAD R47, R0, UR4, R47 ;  /* 0x00000004002f7c24 */ /* 0x001fca000f8e022f */
[C---:B------:R-:W-:Y:S02]  /*00a0*/  IADD3 R3, PT, PT, R47.reuse, 0xf, RZ ;  /* 0x0000000f2f037810 */ /* 0x040fe40007ffe0ff */
[----:B------:R-:W2:Y:S01]  /*00b0*/  S2UR UR5, SR_CTAID.Y ;  /* 0x00000000000579c3 */ /* 0x000ea20000002600 */
[----:B------:R-:W-:Y:S02]  /*00c0*/  IADD3 R5, PT, PT, R47, 0x11, RZ ;  /* 0x000000112f057810 */ /* 0x000fe40007ffe0ff */
[----:B------:R-:W-:-:S05]  /*00d0*/  SHF.R.S32.HI R0, RZ, 0x1f, R3 ;  /* 0x0000001fff007819 */ /* 0x000fca0000011403 */
[----:B------:R-:W0:Y:S01]  /*00e0*/  LDC.64 R36, c[0x0][0x388] ;  /* 0x0000e200ff247b82 */ /* 0x000e220000000a00 */
[----:B-1----:R-:W-:Y:S01]  /*00f0*/  IMAD R7, R2, UR6, R7 ;  /* 0x0000000602077c24 */ /* 0x002fe2000f8e0207 */
[----:B------:R-:W-:-:S06]  /*0100*/  LEA.HI R2, R0, R3, RZ, 0x4 ;  /* 0x0000000300027211 */ /* 0x000fcc00078f20ff */
[----:B------:R-:W1:Y:S01]  /*0110*/  LDC.64 R14, c[0x0][0x380] ;  /* 0x0000e000ff0e7b82 */ /* 0x000e620000000a00 */
[----:B------:R-:W-:Y:S02]  /*0120*/  SHF.R.S32.HI R0, RZ, 0x1f, R5 ;  /* 0x0000001fff007819 */ /* 0x000fe40000011405 */
[----:B------:R-:W-:Y:S02]  /*0130*/  LOP3.LUT R2, R2, 0xfffffff0, RZ, 0xc0, !PT ;  /* 0xfffffff002027812 */ /* 0x000fe400078ec0ff */
[----:B------:R-:W-:Y:S01]  /*0140*/  LEA.HI R0, R0, R5, RZ, 0x4 ;  /* 0x0000000500007211 */ /* 0x000fe200078f20ff */
[----:B--2---:R-:W-:Y:S01]  /*0150*/  IMAD R57, R4, UR5, R57 ;  /* 0x0000000504397c24 */ /* 0x004fe2000f8e0239 */
[----:B------:R-:W-:Y:S01]  /*0160*/  SHF.L.U32 R22, R7, 0x8, RZ ;  /* 0x0000000807167819 */ /* 0x000fe200000006ff */
[----:B------:R-:W2:Y:S01]  /*0170*/  LDCU.64 UR4, c[0x0][0x358] ;  /* 0x00006b00ff0477ac */ /* 0x000ea20008000a00 */
[----:B------:R-:W-:Y:S02]  /*0180*/  LOP3.LUT R0, R0, 0xfffffff0, RZ, 0xc0, !PT ;  /* 0xfffffff000007812 */ /* 0x000fe400078ec0ff */
[----:B------:R-:W-:-:S02]  /*0190*/  IADD3 R3, PT, PT, R3, -R2, RZ ;  /* 0x8000000203037210 */ /* 0x000fc40007ffe0ff */
[----:B------:R-:W-:Y:S02]  /*01a0*/  LEA R4, R57, R22, 0x4 ;  /* 0x0000001639047211 */ /* 0x000fe400078e20ff */
[----:B------:R-:W-:Y:S02]  /*01b0*/  IADD3 R5, PT, PT, R5, -R0, RZ ;  /* 0x8000000005057210 */ /* 0x000fe40007ffe0ff */
[C---:B------:R-:W-:Y:S02]  /*01c0*/  IADD3 R19, PT, PT, R4.reuse, R3, RZ ;  /* 0x0000000304137210 */ /* 0x040fe40007ffe0ff */
[----:B------:R-:W-:Y:S02]  /*01d0*/  IADD3 R49, PT, PT, R4, R5, RZ ;  /* 0x0000000504317210 */ /* 0x000fe40007ffe0ff */
[----:B------:R-:W-:Y:S01]  /*01e0*/  IADD3 R2, PT, PT, R47, R4, RZ ;  /* 0x000000042f027210 */ /* 0x000fe20007ffe0ff */
[----:B0-----:R-:W-:Y:S01]  /*01f0*/  IMAD.WIDE R28, R19, 0x8, R36 ;  /* 0x00000008131c7825 */ /* 0x001fe200078e0224 */
[----:B------:R-:W-:-:S03]  /*0200*/  SHF.L.U32 R0, R57, 0x4, RZ ;  /* 0x0000000439007819 */ /* 0x000fc600000006ff */
[----:B------:R-:W-:Y:S01]  /*0210*/  IMAD.WIDE R12, R49, 0x8, R36 ;  /* 0x00000008310c7825 */ /* 0x000fe200078e0224 */
[C---:B------:R-:W-:Y:S01]  /*0220*/  IADD3 R20, PT, PT, R0.reuse, 0xf0, RZ ;  /* 0x000000f000147810 */ /* 0x040fe20007ffe0ff */
[----:B--2---:R-:W2:Y:S01]  /*0230*/  LDG.E.64.CONSTANT R28, desc[UR4][R28.64] ;  /* 0x000000041c1c7981 */ /* 0x004ea2000c1e9b00 */
[----:B------:R-:W-:Y:S01]  /*0240*/  IADD3 R34, PT, PT, R0, 0x10, RZ ;  /* 0x0000001000227810 */ /* 0x000fe20007ffe0ff */
[--C-:B-1----:R-:W-:Y:S02]  /*0250*/  IMAD.WIDE R30, R2, 0x8, R14.reuse ;  /* 0x00000008021e7825 */ /* 0x102fe400078e020e */
[----:B------:R-:W3:Y:S02]  /*0260*/  LDG.E.64.CONSTANT R12, desc[UR4][R12.64] ;  /* 0x000000040c0c7981 */ /* 0x000ee4000c1e9b00 */
[----:B------:R-:W-:-:S04]  /*0270*/  IMAD.WIDE R18, R19, 0x8, R14 ;  /* 0x0000000813127825 */ /* 0x000fc800078e020e */
[----:B------:R-:W-:Y:S01]  /*0280*/  IMAD.WIDE R48, R49, 0x8, R14 ;  /* 0x0000000831307825 */ /* 0x000fe200078e020e */
[----:B------:R-:W-:Y:S01]  /*0290*/  LOP3.LUT R20, R20, 0xf0, RZ, 0xc0, !PT ;  /* 0x000000f014147812 */ /* 0x000fe200078ec0ff */
[----:B------:R-:W4:Y:S01]  /*02a0*/  LDG.E.64.CONSTANT R30, desc[UR4][R30.64] ;  /* 0x000000041e1e7981 */ /* 0x000f22000c1e9b00 */
[----:B------:R-:W-:-:S03]  /*02b0*/  LOP3.LUT R34, R34, 0xf0, RZ, 0xc0, !PT ;  /* 0x000000f022227812 */ /* 0x000fc600078ec0ff */
[----:B------:R-:W5:Y:S01]  /*02c0*/  LDG.E.64.CONSTANT R18, desc[UR4][R18.64] ;  /* 0x0000000412127981 */ /* 0x000f62000c1e9b00 */
[----:B------:R-:W-:-:S03]  /*02d0*/  PRMT R66, R20, 0x6540, R7 ;  /* 0x0000654014427816 */ /* 0x000fc60000000007 */
[----:B------:R-:W5:Y:S01]  /*02e0*/  LDG.E.64.CONSTANT R48, desc[UR4][R48.64] ;  /* 0x0000000430307981 */ /* 0x000f62000c1e9b00 */
[----:B------:R-:W-:Y:S02]  /*02f0*/  PRMT R0, R34, 0x6540, R7 ;  /* 0x0000654022007816 */ /* 0x000fe40000000007 */
[C---:B------:R-:W-:Y:S02]  /*0300*/  IADD3 R9, PT, PT, R47.reuse, R66, RZ ;  /* 0x000000422f097210 */ /* 0x040fe40007ffe0ff */
[----:B------:R-:W-:-:S03]  /*0310*/  IADD3 R17, PT, PT, R47, R0, RZ ;  /* 0x000000002f117210 */ /* 0x000fc60007ffe0ff */
[----:B------:R-:W-:-:S04]  /*0320*/  IMAD.WIDE R24, R9, 0x8, R36 ;  /* 0x0000000809187825 */ /* 0x000fc800078e0224 */
[C---:B------:R-:W-:Y:S02]  /*0330*/  IMAD.WIDE R6, R17.reuse, 0x8, R14 ;  /* 0x0000000811067825 */ /* 0x040fe400078e020e */
[----:B------:R-:W5:Y:S02]  /*0340*/  LDG.E.64.CONSTANT R24, desc[UR4][R24.64] ;  /* 0x0000000418187981 */ /* 0x000f64000c1e9b00 */
[----:B------:R-:W-:Y:S01]  /*0350*/  IMAD.WIDE R16, R17, 0x8, R36 ;  /* 0x0000000811107825 */ /* 0x000fe200078e0224 */
[----:B------:R-:W-:Y:S01]  /*0360*/  IADD3 R43, PT, PT, R5, R0, RZ ;  /* 0x00000000052b7210 */ /* 0x000fe20007ffe0ff */
[----:B------:R-:W5:Y:S02]  /*0370*/  LDG.E.64.CONSTANT R6, desc[UR4][R6.64] ;  /* 0x0000000406067981 */ /* 0x000f64000c1e9b00 */
[----:B------:R-:W-:Y:S02]  /*0380*/  IMAD.WIDE R8, R9, 0x8, R14 ;  /* 0x0000000809087825 */ /* 0x000fe400078e020e */
[----:B------:R-:W5:Y:S04]  /*0390*/  LDG.E.64.CONSTANT R16, desc[UR4][R16.64] ;  /* 0x0000000410107981 */ /* 0x000f68000c1e9b00 */
[----:B------:R-:W5:Y:S01]  /*03a0*/  LDG.E.64.CONSTANT R8, desc[UR4][R8.64] ;  /* 0x0000000408087981 */ /* 0x000f62000c1e9b00 */
[----:B------:R-:W-:-:S04]  /*03b0*/  IMAD.WIDE R26, R43, 0x8, R36 ;  /* 0x000000082b1a7825 */ /* 0x000fc800078e0224 */
[----:B------:R-:W-:Y:S02]  /*03c0*/  IMAD.WIDE R42, R43, 0x8, R14 ;  /* 0x000000082b2a7825 */ /* 0x000fe400078e020e */
[----:B------:R-:W5:Y:S04]  /*03d0*/  LDG.E.64.CONSTANT R26, desc[UR4][R26.64] ;  /* 0x000000041a1a7981 */ /* 0x000f68000c1e9b00 */
[----:B------:R-:W5:Y:S01]  /*03e0*/  LDG.E.64.CONSTANT R42, desc[UR4][R42.64] ;  /* 0x000000042a2a7981 */ /* 0x000f62000c1e9b00 */
[----:B------:R-:W-:-:S05]  /*03f0*/  IADD3 R41, PT, PT, R3, R66, RZ ;  /* 0x0000004203297210 */ /* 0x000fca0007ffe0ff */
[----:B------:R-:W-:-:S04]  /*0400*/  IMAD.WIDE R44, R41, 0x8, R36 ;  /* 0x00000008292c7825 */ /* 0x000fc800078e0224 */
[----:B------:R-:W-:Y:S02]  /*0410*/  IMAD.WIDE R40, R41, 0x8, R14 ;  /* 0x0000000829287825 */ /* 0x000fe400078e020e */
[----:B------:R-:W5:Y:S01]  /*0420*/  LDG.E.64.CONSTANT R44, desc[UR4][R44.64] ;  /* 0x000000042c2c7981 */ /* 0x000f62000c1e9b00 */
[----:B------:R-:W-:-:S03]  /*0430*/  IADD3 R46, PT, PT, R22, 0x100, RZ ;  /* 0x00000100162e7810 */ /* 0x000fc60007ffe0ff */
[----:B------:R-:W5:Y:S01]  /*0440*/  LDG.E.64.CONSTANT R40, desc[UR4][R40.64] ;  /* 0x0000000428287981 */ /* 0x000f62000c1e9b00 */
[----:B------:R-:W-:-:S04]  /*0450*/  LOP3.LUT R46, R46, 0xf00, RZ, 0xc0, !PT ;  /* 0x00000f002e2e7812 */ /* 0x000fc800078ec0ff */
[----:B------:R-:W-:-:S04]  /*0460*/  LEA R4, R57, R46, 0x4 ;  /* 0x0000002e39047211 */ /* 0x000fc800078e20ff */
[----:B------:R-:W-:-:S05]  /*0470*/  IADD3 R33, PT, PT, R5, R4, RZ ;  /* 0x0000000405217210 */ /* 0x000fca0007ffe0ff */
[----:B------:R-:W-:-:S04]  /*0480*/  IMAD.WIDE R10, R33, 0x8, R36 ;  /* 0x00000008210a7825 */ /* 0x000fc800078e0224 */
[----:B------:R-:W-:Y:S02]  /*0490*/  IMAD.WIDE R32, R33, 0x8, R14 ;  /* 0x0000000821207825 */ /* 0x000fe400078e020e */
[----:B------:R-:W5:Y:S04]  /*04a0*/  LDG.E.64.CONSTANT R10, desc[UR4][R10.64] ;  /* 0x000000040a0a7981 */ /* 0x000f68000c1e9b00 */
[----:B------:R-:W5:Y:S01]  /*04b0*/  LDG.E.64.CONSTANT R32, desc[UR4][R32.64] ;  /* 0x0000000420207981 */ /* 0x000f62000c1e9b00 */
[----:B------:R-:W-:-:S04]  /*04c0*/  IADD3 R21, PT, PT, R47, R34, RZ ;  /* 0x000000222f157210 */ /* 0x000fc80007ffe0ff */
[----:B------:R-:W-:Y:S02]  /*04d0*/  IADD3 R39, PT, PT, R46, R21, RZ ;  /* 0x000000152e277210 */ /* 0x000fe40007ffe0ff */
[----:B------:R-:W-:-:S03]  /*04e0*/  IADD3 R64, PT, PT, R22, 0xf00, RZ ;  /* 0x00000f0016407810 */ /* 0x000fc60007ffe0ff */
[C---:B------:R-:W-:Y:S01]  /*04f0*/  IMAD.WIDE R52, R39.reuse, 0x8, R36 ;  /* 0x0000000827347825 */ /* 0x040fe200078e0224 */
[----:B------:R-:W-:Y:S01]  /*0500*/  UMOV UR6, 0x1c71c71c ;  /* 0x1c71c71c00067882 */ /* 0x000fe20000000000 */
[----:B------:R-:W-:Y:S01]  /*0510*/  UMOV UR7, 0x3fac71c7 ;  /* 0x3fac71c700077882 */ /* 0x000fe20000000000 */
[----:B------:R-:W-:Y:S01]  /*0520*/  UMOV UR8, 0xcccccccd ;  /* 0xcccccccd00087882 */ /* 0x000fe20000000000 */
[----:B------:R-:W-:Y:S02]  /*0530*/  UMOV UR9, 0x4012cccc ;  /* 0x4012cccc00097882 */ /* 0x000fe40000000000 */
[----:B------:R-:W5:Y:S01]  /*0540*/  LDG.E.64.CONSTANT R52, desc[UR4][R52.64] ;  /* 0x0000000434347981 */ /* 0x000f62000c1e9b00 */
[----:B------:R-:W-:Y:S01]  /*0550*/  IMAD.WIDE R38, R39, 0x8, R14 ;  /* 0x0000000827267825 */ /* 0x000fe200078e020e */
[----:B------:R-:W-:Y:S02]  /*0560*/  LOP3.LUT R64, R64, 0xf00, RZ, 0xc0, !PT ;  /* 0x00000f0040407812 */ /* 0x000fe400078ec0ff */
[----:B------:R-:W-:-:S03]  /*0570*/  IADD3 R55, PT, PT, R47, R20, RZ ;  /* 0x000000142f377210 */ /* 0x000fc60007ffe0ff */
[----:B------:R-:W5:Y:S01]  /*0580*/  LDG.E.64.CONSTANT R38, desc[UR4][R38.64] ;  /* 0x0000000426267981 */ /* 0x000f62000c1e9b00 */
[----:B------:R-:W-:Y:S01]  /*0590*/  IADD3 R21, PT, PT, R64, R21, RZ ;  /* 0x0000001540157210 */ /* 0x000fe20007ffe0ff */
[----:B------:R-:W-:Y:S01]  /*05a0*/  UMOV UR12, 0xcccccccd ;  /* 0xcccccccd000c7882 */ /* 0x000fe20000000000 */
[----:B------:R-:W-:Y:S01]  /*05b0*/  UMOV UR13, 0x4012cccc ;  /* 0x4012cccc000d7882 */ /* 0x000fe20000000000 */
[----:B------:R-:W-:Y:S01]  /*05c0*/  UMOV UR10, 0x1c71c71c ;  /* 0x1c71c71c000a7882 */ /* 0x000fe20000000000 */
[----:B------:R-:W-:Y:S01]  /*05d0*/  UMOV UR11, 0x3f9c71c7 ;  /* 0x3f9c71c7000b7882 */ /* 0x000fe20000000000 */
[----:B--2---:R-:W-:Y:S02]  /*05e0*/  DMUL R34, R28, 6 ;  /* 0x401800001c227828 */ /* 0x004fe40000000000 */
[----:B---3--:R-:W-:Y:S02]  /*05f0*/  DMUL R22, R12, 6 ;  /* 0x401800000c167828 */ /* 0x008fe40000000000 */
[----:B----4-:R-:W-:-:S04]  /*0600*/  DMUL R58, R30, UR6 ;  /* 0x000000061e3a7c28 */ /* 0x010fc80008000000 */
[----:B-----5:R-:W-:Y:S02]  /*0610*/  DFMA R34, R18, UR8, -R34 ;  /* 0x0000000812227c2b */ /* 0x020fe40008000822 */
[C---:B------:R-:W-:Y:S02]  /*0620*/  DMUL R50, R48.reuse, 6 ;  /* 0x4018000030327828 */ /* 0x040fe40000000000 */
[----:B------:R-:W-:Y:S01]  /*0630*/  DFMA R22, R48, UR8, -R22 ;  /* 0x0000000830167c2b */ /* 0x000fe20008000816 */
[----:B------:R-:W-:Y:S01]  /*0640*/  IADD3 R49, PT, PT, R64, R55, RZ ;  /* 0x0000003740317210 */ /* 0x000fe20007ffe0ff */
[----:B------:R-:W-:Y:S02]  /*0650*/  DMUL R18, R18, 6 ;  /* 0x4018000012127828 */ /* 0x000fe40000000000 */
[----:B------:R-:W-:Y:S02]  /*0660*/  DMUL R34, R58, R34 ;  /* 0x000000223a227228 */ /* 0x000fe40000000000 */
[----:B------:R-:W-:Y:S01]  /*0670*/  DFMA R50, RZ, R12, -R50 ;  /* 0x0000000cff32722b */ /* 0x000fe20000000832 */
[----:B------:R-:W-:-:S03]  /*0680*/  IMAD.WIDE R12, R49, 0x8, R36 ;  /* 0x00000008310c7825 */ /* 0x000fc600078e0224 */
[----:B------:R-:W-:Y:S02]  /*0690*/  DFMA R28, RZ, R28, -R18 ;  /* 0x0000001cff1c722b */ /* 0x000fe40000000812 */
[----:B------:R-:W-:Y:S01]  /*06a0*/  DFMA R22, R58, R22, -R34 ;  /* 0x000000163a16722b */ /* 0x000fe20000000822 */
[----:B------:R-:W2:Y:S01]  /*06b0*/  LDG.E.64.CONSTANT R12, desc[UR4][R12.64] ;  /* 0x000000040c0c7981 */ /* 0x000ea2000c1e9b00 */
[----:B------:R-:W-:Y:S01]  /*06c0*/  DMUL R18, R24, 6 ;  /* 0x4018000018127828 */ /* 0x000fe20000000000 */
[----:B------:R-:W-:Y:S01]  /*06d0*/  IMAD.WIDE R34, R49, 0x8, R14 ;  /* 0x0000000831227825 */ /* 0x000fe200078e020e */
[----:B------:R-:W-:-:S05]  /*06e0*/  DMUL R60, R16, 6 ;  /* 0x40180000103c7828 */ /* 0x000fca0000000000 */
[----:B------:R-:W3:Y:S01]  /*06f0*/  LDG.E.64.CONSTANT R34, desc[UR4][R34.64] ;  /* 0x0000000422227981 */ /* 0x000ee2000c1e9b00 */
[----:B------:R-:W-:Y:S02]  /*0700*/  DFMA R18, R8, UR12, -R18 ;  /* 0x0000000c08127c2b */ /* 0x000fe40008000812 */
[----:B------:R-:W-:Y:S02]  /*0710*/  DMUL R48, R6, 6 ;  /* 0x4018000006307828 */ /* 0x000fe40000000000 */
[----:B------:R-:W-:Y:S02]  /*0720*/  DMUL R8, R8, 6 ;  /* 0x4018000008087828 */ /* 0x000fe40000000000 */
[----:B------:R-:W-:Y:S01]  /*0730*/  DFMA R60, R6, UR12, -R60 ;  /* 0x0000000c063c7c2b */ /* 0x000fe2000800083c */
[----:B------:R-:W-:-:S03]  /*0740*/  IMAD.WIDE R6, R21, 0x8, R36 ;  /* 0x0000000815067825 */ /* 0x000fc600078e0224 */
[----:B------:R-:W-:Y:S02]  /*0750*/  DFMA R48, RZ, R16, -R48 ;  /* 0x00000010ff30722b */ /* 0x000fe40000000830 */
[----:B------:R-:W-:Y:S01]  /*0760*/  DFMA R24, RZ, R24, -R8 ;  /* 0x00000018ff18722b */ /* 0x000fe20000000808 */
[----:B------:R-:W4:Y:S01]  /*0770*/  LDG.E.64.CONSTANT R6, desc[UR4][R6.64] ;  /* 0x0000000406067981 */ /* 0x000f22000c1e9b00 */
[C---:B------:R-:W-:Y:S01]  /*0780*/  DMUL R16, R26.reuse, 6 ;  /* 0x401800001a107828 */ /* 0x040fe20000000000 */
[----:B------:R-:W-:Y:S01]  /*0790*/  IMAD.WIDE R20, R21, 0x8, R14 ;  /* 0x0000000815147825 */ /* 0x000fe200078e020e */
[----:B------:R-:W-:Y:S02]  /*07a0*/  DMUL R8, R26, 6 ;  /* 0x401800001a087828 */ /* 0x000fe40000000000 */
[----:B------:R-:W-:Y:S01]  /*07b0*/  DMUL R18, R58, R18 ;  /* 0x000000123a127228 */ /* 0x000fe20000000000 */
[----:B------:R-:W-:Y:S02]  /*07c0*/  IADD3 R55, PT, PT, R46, R55, RZ ;  /* 0x000000372e377210 */ /* 0x000fe40007ffe0ff */
[----:B------:R-:W5:Y:S01]  /*07d0*/  LDG.E.64.CONSTANT R20, desc[UR4][R20.64] ;  /* 0x0000000414147981 */ /* 0x000f62000c1e9b00 */
[----:B------:R-:W-:-:S02]  /*07e0*/  DFMA R16, R42, UR8, -R16 ;  /* 0x000000082a107c2b */ /* 0x000fc40008000810 */
[----:B------:R-:W-:Y:S02]  /*07f0*/  DFMA R8, R42, UR8, -R8 ;  /* 0x000000082a087c2b */ /* 0x000fe40008000808 */
[----:B------:R-:W-:Y:S02]  /*0800*/  DFMA R18, R58, R60, -R18 ;  /* 0x0000003c3a12722b */ /* 0x000fe40000000812 */
[----:B------:R-:W-:Y:S01]  /*0810*/  DMUL R42, R42, 6 ;  /* 0x401800002a2a7828 */ /* 0x000fe20000000000 */
[----:B------:R-:W-:-:S06]  /*0820*/  IMAD.WIDE R60, R55, 0x8, R36 ;  /* 0x00000008373c7825 */ /* 0x000fcc00078e0224 */
[----:B------:R-:W5:Y:S01]  /*0830*/  LDG.E.64.CONSTANT R60, desc[UR4][R60.64] ;  /* 0x000000043c3c7981 */ /* 0x000f62000c1e9b00 */
[----:B------:R-:W-:Y:S01]  /*0840*/  DFMA R42, RZ, R26, -R42 ;  /* 0x0000001aff2a722b */ /* 0x000fe2000000082a */
[----:B------:R-:W-:Y:S01]  /*0850*/  IMAD.WIDE R26, R55, 0x8, R14 ;  /* 0x00000008371a7825 */ /* 0x000fe200078e020e */
[----:B------:R-:W-:Y:S01]  /*0860*/  IADD3 R55, PT, PT, R47, R4, RZ ;  /* 0x000000042f377210 */ /* 0x000fe20007ffe0ff */
[----:B------:R-:W-:-:S04]  /*0870*/  DMUL R30, R30, UR10 ;  /* 0x0000000a1e1e7c28 */ /* 0x000fc80008000000 */
[----:B------:R-:W5:Y:S01]  /*0880*/  LDG.E.64.CONSTANT R26, desc[UR4][R26.64] ;  /* 0x000000041a1a7981 */ /* 0x000f62000c1e9b00 */
[----:B------:R-:W-:Y:S01]  /*0890*/  IMAD.WIDE R62, R55, 0x8, R36 ;  /* 0x00000008373e7825 */ /* 0x000fe200078e0224 */
[----:B------:R-:W-:Y:S02]  /*08a0*/  LEA R64, R57, R64, 0x4 ;  /* 0x0000004039407211 */ /* 0x000fe400078e20ff */
[C---:B------:R-:W-:Y:S02]  /*08b0*/  DFMA R22, R30.reuse, R16, R22 ;  /* 0x000000101e16722b */ /* 0x040fe40000000016 */
[----:B------:R-:W-:Y:S01]  /*08c0*/  DFMA R18, R30, R8, R18 ;  /* 0x000000081e12722b */ /* 0x000fe20000000012 */
[----:B------:R-:W5:Y:S01]  /*08d0*/  LDG.E.64.CONSTANT R62, desc[UR4][R62.64] ;  /* 0x000000043e3e7981 */ /* 0x000f62000c1e9b00 */
[C---:B------:R-:W-:Y:S01]  /*08e0*/  DMUL R16, R44.reuse, 6 ;  /* 0x401800002c107828 */ /* 0x040fe20000000000 */
[----:B------:R-:W-:Y:S01]  /*08f0*/  IMAD.WIDE R68, R55, 0x8, R14 ;  /* 0x0000000837447825 */ /* 0x000fe200078e020e */
[----:B------:R-:W-:Y:S01]  /*0900*/  DMUL R8, R44, 6 ;  /* 0x401800002c087828 */ /* 0x000fe20000000000 */
[----:B------:R-:W-:-:S03]  /*0910*/  IADD3 R55, PT, PT, R47, R64, RZ ;  /* 0x000000402f377210 */ /* 0x000fc60007ffe0ff */
[----:B------:R-:W5:Y:S02]  /*0920*/  LDG.E.64.CONSTANT R46, desc[UR4][R68.64] ;  /* 0x00000004442e7981 */ /* 0x000f64000c1e9b00 */
[C---:B------:R-:W-:Y:S02]  /*0930*/  DFMA R16, R40.reuse, UR8, -R16 ;  /* 0x0000000828107c2b */ /* 0x040fe40008000810 */
[C---:B------:R-:W-:Y:S01]  /*0940*/  DFMA R8, R40.reuse, UR8, -R8 ;  /* 0x0000000828087c2b */ /* 0x040fe20008000808 */
[----:B------:R-:W-:Y:S01]  /*0950*/  IMAD.WIDE R56, R55, 0x8, R36 ;  /* 0x0000000837387825 */ /* 0x000fe200078e0224 */
[----:B------:R-:W-:-:S05]  /*0960*/  DMUL R40, R40, 6 ;  /* 0x4018000028287828 */ /* 0x000fca0000000000 */
[----:B------:R-:W5:Y:S03]  /*0970*/  LDG.E.64.CONSTANT R56, desc[UR4][R56.64] ;  /* 0x0000000438387981 */ /* 0x000f66000c1e9b00 */
[----:B------:R-:W-:Y:S01]  /*0980*/  DFMA R44, RZ, R44, -R40 ;  /* 0x0000002cff2c722b */ /* 0x000fe20000000828 */
[----:B------:R-:W-:-:S06]  /*0990*/  IMAD.WIDE R40, R55, 0x8, R14 ;  /* 0x0000000837287825 */ /* 0x000fcc00078e020e */
[----:B------:R-:W5:Y:S01]  /*09a0*/  LDG.E.64.CONSTANT R40, desc[UR4][R40.64] ;  /* 0x0000000428287981 */ /* 0x000f62000c1e9b00 */
[----:B------:R-:W-:Y:S02]  /*09b0*/  DFMA R18, -R30, R8, R18 ;  /* 0x000000081e12722b */ /* 0x000fe40000000112 */
[----:B------:R-:W-:Y:S02]  /*09c0*/  DMUL R8, R32, 6 ;  /* 0x4018000020087828 */ /* 0x000fe40000000000 */
[----:B------:R-:W-:Y:S02]  /*09d0*/  DFMA R16, -R30, R16, R22 ;  /* 0x000000101e10722b */ /* 0x000fe40000000116 */
[C---:B------:R-:W-:Y:S02]  /*09e0*/  DMUL R22, R10.reuse, 6 ;  /* 0x401800000a167828 */ /* 0x040fe40000000000 */
[----:B------:R-:W-:Y:S02]  /*09f0*/  DMUL R54, R10, 6 ;  /* 0x401800000a367828 */ /* 0x000fe40000000000 */
[----:B------:R-:W-:Y:S01]  /*0a00*/  DFMA R8, RZ, R10, -R8 ;  /* 0x0000000aff08722b */ /* 0x000fe20000000808 */
[----:B------:R-:W-:-:S03]  /*0a10*/  IADD3 R11, PT, PT, R3, R64, RZ ;  /* 0x00000040030b7210 */ /* 0x000fc60007ffe0ff */
[C---:B------:R-:W-:Y:S02]  /*0a20*/  DFMA R22, R32.reuse, UR8, -R22 ;  /* 0x0000000820167c2b */ /* 0x040fe40008000816 */
[----:B------:R-:W-:Y:S01]  /*0a30*/  DFMA R54, R32, UR12, -R54 ;  /* 0x0000000c20367c2b */ /* 0x000fe20008000836 */
[----:B------:R-:W-:-:S04]  /*0a40*/  IMAD.WIDE R32, R11, 0x8, R36 ;  /* 0x000000080b207825 */ /* 0x000fc800078e0224 */
[----:B------:R-:W-:Y:S02]  /*0a50*/  IMAD.WIDE R10, R11, 0x8, R14 ;  /* 0x000000080b0a7825 */ /* 0x000fe400078e020e */
[----:B------:R-:W5:Y:S04]  /*0a60*/  LDG.E.64.CONSTANT R32, desc[UR4][R32.64] ;  /* 0x0000000420207981 */ /* 0x000f68000c1e9b00 */
[----:B------:R-:W5:Y:S01]  /*0a70*/  LDG.E.64.CONSTANT R10, desc[UR4][R10.64] ;  /* 0x000000040a0a7981 */ /* 0x000f62000c1e9b00 */
[----:B------:R-:W-:Y:S02]  /*0a80*/  DFMA R22, R30, R22, R16 ;  /* 0x000000161e16722b */ /* 0x000fe40000000010 */
[----:B------:R-:W-:-:S08]  /*0a90*/  DMUL R16, R52, 6 ;  /* 0x4018000034107828 */ /* 0x000fd00000000000 */
[C---:B------:R-:W-:Y:S02]  /*0aa0*/  DFMA R16, R38.reuse, UR12, -R16 ;  /* 0x0000000c26107c2b */ /* 0x040fe40008000810 */
[----:B------:R-:W-:-:S08]  /*0ab0*/  DMUL R38, R38, 6 ;  /* 0x4018000026267828 */ /* 0x000fd00000000000 */
[----:B------:R-:W-:Y:S01]  /*0ac0*/  DFMA R38, RZ, R52, -R38 ;  /* 0x00000034ff26722b */ /* 0x000fe20000000826 */
[----:B------:R-:W-:Y:S01]  /*0ad0*/  IADD3 R67, PT, PT, R5, R66, RZ ;  /* 0x0000004205437210 */ /* 0x000fe20007ffe0ff */
[----:B--2---:R-:W-:-:S08]  /*0ae0*/  DMUL R52, R12, 6 ;  /* 0x401800000c347828 */ /* 0x004fd00000000000 */
[C---:B---3--:R-:W-:Y:S02]  /*0af0*/  DFMA R52, R34.reuse, UR12, -R52 ;  /* 0x0000000c22347c2b */ /* 0x048fe40008000834 */
[----:B------:R-:W-:-:S08]  /*0b00*/  DMUL R34, R34, 6 ;  /* 0x4018000022227828 */ /* 0x000fd00000000000 */
[----:B------:R-:W-:Y:S02]  /*0b10*/  DFMA R34, RZ, R12, -R34 ;  /* 0x0000000cff22722b */ /* 0x000fe40000000822 */
[----:B----4-:R-:W-:-:S08]  /*0b20*/  DMUL R12, R6, 6 ;  /* 0x40180000060c7828 */ /* 0x010fd00000000000 */
[C---:B-----5:R-:W-:Y:S02]  /*0b30*/  DFMA R12, R20.reuse, UR12, -R12 ;  /* 0x0000000c140c7c2b */ /* 0x060fe4000800080c */
[----:B------:R-:W-:-:S08]  /*0b40*/  DMUL R20, R20, 6 ;  /* 0x4018000014147828 */ /* 0x000fd00000000000 */
[----:B------:R-:W-:Y:S02]  /*0b50*/  DFMA R20, RZ, R6, -R20 ;  /* 0x00000006ff14722b */ /* 0x000fe40000000814 */
[----:B------:R-:W-:-:S08]  /*0b60*/  DMUL R6, R60, 6 ;  /* 0x401800003c067828 */ /* 0x000fd00000000000 */
[C---:B------:R-:W-:Y:S02]  /*0b70*/  DFMA R6, R26.reuse, UR12, -R6 ;  /* 0x0000000c1a067c2b */ /* 0x040fe40008000806 */
[----:B------:R-:W-:-:S08]  /*0b80*/  DMUL R26, R26, 6 ;  /* 0x401800001a1a7828 */ /* 0x000fd00000000000 */
[----:B------:R-:W-:Y:S02]  /*0b90*/  DFMA R26, RZ, R60, -R26 ;  /* 0x0000003cff1a722b */ /* 0x000fe4000000081a */
[----:B------:R-:W-:-:S08]  /*0ba0*/  DMUL R60, R62, 6 ;  /* 0x401800003e3c7828 */ /* 0x000fd00000000000 */
[C---:B------:R-:W-:Y:S02]  /*0bb0*/  DFMA R60, R46.reuse, UR12, -R60 ;  /* 0x0000000c2e3c7c2b */ /* 0x040fe4000800083c */
[----:B------:R-:W-:-:S08]  /*0bc0*/  DMUL R46, R46, 6 ;  /* 0x401800002e2e7828 */ /* 0x000fd00000000000 */
[----:B------:R-:W-:Y:S02]  /*0bd0*/  DFMA R46, RZ, R62, -R46 ;  /* 0x0000003eff2e722b */ /* 0x000fe4000000082e */
[----:B------:R-:W-:-:S08]  /*0be0*/  DMUL R62, R56, 6 ;  /* 0x40180000383e7828 */ /* 0x000fd00000000000 */
[----:B------:R-:W-:-:S08]  /*0bf0*/  DFMA R62, R40, UR12, -R62 ;  /* 0x0000000c283e7c2b */ /* 0x000fd0000800083e */
[----:B------:R-:W-:Y:S02]  /*0c00*/  DMUL R62, R58, R62 ;  /* 0x0000003e3a3e7228 */ /* 0x000fe40000000000 */
[----:B------:R-:W-:-:S06]  /*0c10*/  DMUL R40, R40, 6 ;  /* 0x4018000028287828 */ /* 0x000fcc0000000000 */
[----:B------:R-:W-:Y:S01]  /*0c20*/  DFMA R60, R58, R60, -R62 ;  /* 0x0000003c3a3c722b */ /* 0x000fe2000000083e */
[----:B------:R-:W-:Y:S01]  /*0c30*/  IADD3 R59, PT, PT, R5, R64, RZ ;  /* 0x00000040053b7210 */ /* 0x000fe20007ffe0ff */
[----:B------:R-:W-:Y:S02]  /*0c40*/  DFMA R40, RZ, R56, -R40 ;  /* 0x00000038ff28722b */ /* 0x000fe40000000828 */
[----:B------:R-:W-:-:S04]  /*0c50*/  DMUL R56, R32, 6 ;  /* 0x4018000020387828 */ /* 0x000fc80000000000 */
[----:B------:R-:W-:Y:S01]  /*0c60*/  DFMA R60, R30, R54, R60 ;  /* 0x000000361e3c722b */ /* 0x000fe2000000003c */
[----:B------:R-:W-:-:S06]  /*0c70*/  IMAD.WIDE R54, R59, 0x8, R36 ;  /* 0x000000083b367825 */ /* 0x000fcc00078e0224 */
[----:B------:R-:W2:Y:S01]  /*0c80*/  LDG.E.64.CONSTANT R54, desc[UR4][R54.64] ;  /* 0x0000000436367981 */ /* 0x000ea2000c1e9b00 */
[----:B------:R-:W-:Y:S01]  /*0c90*/  IMAD.WIDE R68, R59, 0x8, R14 ;  /* 0x000000083b447825 */ /* 0x000fe200078e020e */
[----:B------:R-:W-:Y:S01]  /*0ca0*/  DFMA R58, R10, UR12, -R56 ;  /* 0x0000000c0a3a7c2b */ /* 0x000fe20008000838 */
[C---:B------:R-:W-:Y:S02]  /*0cb0*/  IADD3 R63, PT, PT, R3.reuse, R0, RZ ;  /* 0x00000000033f7210 */ /* 0x040fe40007ffe0ff */
[----:B------:R-:W-:Y:S01]  /*0cc0*/  IADD3 R3, PT, PT, R3, R4, RZ ;  /* 0x0000000403037210 */ /* 0x000fe20007ffe0ff */
[----:B------:R-:W3:Y:S04]  /*0cd0*/  LDG.E.64.CONSTANT R56, desc[UR4][R68.64] ;  /* 0x0000000444387981 */ /* 0x000ee8000c1e9b00 */
[----:B------:R-:W-:Y:S01]  /*0ce0*/  DFMA R60, -R30, R58, R60 ;  /* 0x0000003a1e3c722b */ /* 0x000fe2000000013c */
[----:B------:R-:W-:-:S04]  /*0cf0*/  IMAD.WIDE R58, R3, 0x8, R36 ;  /* 0x00000008033a7825 */ /* 0x000fc800078e0224 */
[--C-:B------:R-:W-:Y:S02]  /*0d00*/  IMAD.WIDE R64, R3, 0x8, R14.reuse ;  /* 0x0000000803407825 */ /* 0x100fe400078e020e */
[----:B------:R-:W4:Y:S02]  /*0d10*/  LDG.E.64.CONSTANT R58, desc[UR4][R58.64] ;  /* 0x000000043a3a7981 */ /* 0x000f24000c1e9b00 */
[--C-:B------:R-:W-:Y:S02]  /*0d20*/  IMAD.WIDE R4, R67, 0x8, R14.reuse ;  /* 0x0000000843047825 */ /* 0x100fe400078e020e */
[----:B------:R-:W5:Y:S02]  /*0d30*/  LDG.E.64.CONSTANT R64, desc[UR4][R64.64] ;  /* 0x0000000440407981 */ /* 0x000f64000c1e9b00 */
[----:B------:R-:W-:Y:S02]  /*0d40*/  IMAD.WIDE R14, R63, 0x8, R14 ;  /* 0x000000083f0e7825 */ /* 0x000fe400078e020e */
[----:B------:R-:W5:Y:S02]  /*0d50*/  LDG.E.64.CONSTANT R4, desc[UR4][R4.64] ;  /* 0x0000000404047981 */ /* 0x000f64000c1e9b00 */
[----:B------:R-:W-:-:S02]  /*0d60*/  IMAD.WIDE R66, R67, 0x8, R36 ;  /* 0x0000000843427825 */ /* 0x000fc400078e0224 */
[----:B------:R-:W5:Y:S02]  /*0d70*/  LDG.E.64.CONSTANT R14, desc[UR4][R14.64] ;  /* 0x000000040e0e7981 */ /* 0x000f64000c1e9b00 */
[--C-:B------:R-:W-:Y:S02]  /*0d80*/  IMAD.WIDE R62, R63, 0x8, R36.reuse ;  /* 0x000000083f3e7825 */ /* 0x100fe400078e0224 */
[----:B------:R-:W5:Y:S02]  /*0d90*/  LDG.E.64.CONSTANT R66, desc[UR4][R66.64] ;  /* 0x0000000442427981 */ /* 0x000f64000c1e9b00 */
[----:B------:R-:W-:Y:S02]  /*0da0*/  IMAD.WIDE R36, R2, 0x8, R36 ;  /* 0x0000000802247825 */ /* 0x000fe400078e0224 */
[----:B------:R-:W5:Y:S04]  /*0db0*/  LDG.E.64.CONSTANT R62, desc[UR4][R62.64] ;  /* 0x000000043e3e7981 */ /* 0x000f68000c1e9b00 */
[----:B------:R-:W5:Y:S01]  /*0dc0*/  LDG.E.64.CONSTANT R36, desc[UR4][R36.64] ;  /* 0x0000000424247981 */ /* 0x000f62000c1e9b00 */
[----:B------:R-:W-:-:S02]  /*0dd0*/  DFMA R18, R30, R16, R18 ;  /* 0x000000101e12722b */ /* 0x000fc40000000012 */
[----:B------:R-:W-:Y:S02]  /*0de0*/  DFMA R60, R30, R16, R60 ;  /* 0x000000101e3c722b */ /* 0x000fe4000000003c */
[----:B------:R-:W-:-:S08]  /*0df0*/  DMUL R16, R32, 6 ;  /* 0x4018000020107828 */ /* 0x000fd00000000000 */
[C---:B------:R-:W-:Y:S02]  /*0e00*/  DFMA R16, R10.reuse, UR8, -R16 ;  /* 0x000000080a107c2b */ /* 0x040fe40008000810 */
[----:B------:R-:W-:-:S08]  /*0e10*/  DMUL R10, R10, 6 ;  /* 0x401800000a0a7828 */ /* 0x000fd00000000000 */
[----:B------:R-:W-:Y:S02]  /*0e20*/  DFMA R32, RZ, R32, -R10 ;  /* 0x00000020ff20722b */ /* 0x000fe4000000080a */
[C---:B------:R-:W-:Y:S02]  /*0e30*/  DFMA R16, -R30.reuse, R16, R22 ;  /* 0x000000101e10722b */ /* 0x040fe40000000116 */
[CC--:B------:R-:W-:Y:S02]  /*0e40*/  DFMA R18, -R30.reuse, R52.reuse, R18 ;  /* 0x000000341e12722b */ /* 0x0c0fe40000000112 */
[----:B------:R-:W-:Y:S02]  /*0e50*/  DFMA R60, -R30, R52, R60 ;  /* 0x000000341e3c722b */ /* 0x000fe4000000013c */
[----:B--2---:R-:W-:-:S08]  /*0e60*/  DMUL R10, R54, 6 ;  /* 0x40180000360a7828 */ /* 0x004fd00000000000 */
[----:B---3--:R-:W-:Y:S02]  /*0e70*/  DFMA R22, R56, UR12, -R10 ;  /* 0x0000000c38167c2b */ /* 0x008fe4000800080a */
[----:B------:R-:W-:-:S08]  /*0e80*/  DMUL R10, R54, 6 ;  /* 0x40180000360a7828 */ /* 0x000fd00000000000 */
[C---:B------:R-:W-:Y:S02]  /*0e90*/  DFMA R10, R56.reuse, UR8, -R10 ;  /* 0x00000008380a7c2b */ /* 0x040fe4000800080a */
[----:B------:R-:W-:Y:S02]  /*0ea0*/  DMUL R56, R56, 6 ;  /* 0x4018000038387828 */ /* 0x000fe40000000000 */
[----:B----4-:R-:W-:Y:S02]  /*0eb0*/  DMUL R52, R58, 6 ;  /* 0x401800003a347828 */ /* 0x010fe40000000000 */
[----:B------:R-:W-:-:S04]  /*0ec0*/  DFMA R22, -R30, R22, R60 ;  /* 0x000000161e16722b */ /* 0x000fc8000000013c */
[----:B------:R-:W-:Y:S02]  /*0ed0*/  DFMA R54, RZ, R54, -R56 ;  /* 0x00000036ff36722b */ /* 0x000fe40000000838 */
[----:B-----5:R-:W-:-:S08]  /*0ee0*/  DFMA R56, R64, UR12, -R52 ;  /* 0x0000000c40387c2b */ /* 0x020fd00008000834 */
[----:B------:R-:W-:Y:S02]  /*0ef0*/  DFMA R22, R30, R56, R22 ;  /* 0x000000381e16722b */ /* 0x000fe40000000016 */
[----:B------:R-:W-:Y:S01]  /*0f00*/  DMUL R56, R36, UR6 ;  /* 0x0000000624387c28 */ /* 0x000fe20008000000 */
[----:B------:R-:W-:-:S07]  /*0f10*/  UMOV UR7, 0x3f9c71c7 ;  /* 0x3f9c71c700077882 */ /* 0x000fce0000000000 */
[C---:B------:R-:W-:Y:S02]  /*0f20*/  DMUL R28, R56.reuse, R28 ;  /* 0x0000001c381c7228 */ /* 0x040fe40000000000 */
[C---:B------:R-:W-:Y:S02]  /*0f30*/  DMUL R24, R56.reuse, R24 ;  /* 0x0000001838187228 */ /* 0x040fe40000000000 */
[----:B------:R-:W-:Y:S02]  /*0f40*/  DMUL R40, R56, R40 ;  /* 0x0000002838287228 */ /* 0x000fe40000000000 */
[----:B------:R-:W-:Y:S02]  /*0f50*/  DMUL R36, R36, UR6 ;  /* 0x0000000624247c28 */ /* 0x000fe40008000000 */
[C---:B------:R-:W-:Y:S02]  /*0f60*/  DFMA R50, R56.reuse, R50, -R28 ;  /* 0x000000323832722b */ /* 0x040fe4000000081c */
[----:B------:R-:W-:-:S02]  /*0f70*/  DFMA R48, R56, R48, -R24 ;  /* 0x000000303830722b */ /* 0x000fc40000000818 */
[----:B------:R-:W-:Y:S02]  /*0f80*/  DFMA R40, R56, R46, -R40 ;  /* 0x0000002e3828722b */ /* 0x000fe40000000828 */
[----:B------:R-:W-:Y:S02]  /*0f90*/  DMUL R28, R66, 6 ;  /* 0x40180000421c7828 */ /* 0x000fe40000000000 */
[-C--:B------:R-:W-:Y:S02]  /*0fa0*/  DFMA R50, R36, R42.reuse, R50 ;  /* 0x0000002a2432722b */ /* 0x080fe40000000032 */
[----:B------:R-:W-:Y:S02]  /*0fb0*/  DMUL R46, R66, 6 ;  /* 0x40180000422e7828 */ /* 0x000fe40000000000 */
[C---:B------:R-:W-:Y:S02]  /*0fc0*/  DFMA R48, R36.reuse, R42, R48 ;  /* 0x0000002a2430722b */ /* 0x040fe40000000030 */
[----:B------:R-:W-:-:S02]  /*0fd0*/  DFMA R40, R36, R8, R40 ;  /* 0x000000082428722b */ /* 0x000fc40000000028 */
[----:B------:R-:W-:Y:S02]  /*0fe0*/  DMUL R24, R4, 6 ;  /* 0x4018000004187828 */ /* 0x000fe40000000000 */
[-C--:B------:R-:W-:Y:S02]  /*0ff0*/  DFMA R50, -R36, R44.reuse, R50 ;  /* 0x0000002c2432722b */ /* 0x080fe40000000132 */
[C---:B------:R-:W-:Y:S02]  /*1000*/  DFMA R28, R4.reuse, UR8, -R28 ;  /* 0x00000008041c7c2b */ /* 0x040fe4000800081c */
[----:B------:R-:W-:Y:S02]  /*1010*/  DFMA R46, R4, UR8, -R46 ;  /* 0x00000008042e7c2b */ /* 0x000fe4000800082e */
[C---:B------:R-:W-:Y:S02]  /*1020*/  DFMA R48, -R36.reuse, R44, R48 ;  /* 0x0000002c2430722b */ /* 0x040fe40000000130 */
[----:B------:R-:W-:-:S02]  /*1030*/  DFMA R40, -R36, R32, R40 ;  /* 0x000000202428722b */ /* 0x000fc40000000128 */
[C---:B------:R-:W-:Y:S02]  /*1040*/  DMUL R4, R62.reuse, 6 ;  /* 0x401800003e047828 */ /* 0x040fe40000000000 */
[----:B------:R-:W-:Y:S02]  /*1050*/  DFMA R66, RZ, R66, -R24 ;  /* 0x00000042ff42722b */ /* 0x000fe40000000818 */
[----:B------:R-:W-:Y:S02]  /*1060*/  DMUL R24, R62, 6 ;  /* 0x401800003e187828 */ /* 0x000fe40000000000 */
[----:B------:R-:W-:Y:S02]  /*1070*/  DFMA R50, R36, R8, R50 ;  /* 0x000000082432722b */ /* 0x000fe40000000032 */
[----:B------:R-:W-:Y:S02]  /*1080*/  DMUL R52, R58, 6 ;  /* 0x401800003a347828 */ /* 0x000fe40000000000 */
[----:B------:R-:W-:-:S02]  /*1090*/  DFMA R48, R36, R38, R48 ;  /* 0x000000262430722b */ /* 0x000fc40000000030 */
[----:B------:R-:W-:Y:S02]  /*10a0*/  DFMA R16, R30, R28, R16 ;  /* 0x0000001c1e10722b */ /* 0x000fe40000000010 */
[----:B------:R-:W-:Y:S02]  /*10b0*/  DFMA R40, R36, R38, R40 ;  /* 0x000000262428722b */ /* 0x000fe40000000028 */
[C---:B------:R-:W-:Y:S02]  /*10c0*/  DFMA R4, R14.reuse, UR8, -R4 ;  /* 0x000000080e047c2b */ /* 0x040fe40008000804 */
[----:B------:R-:W-:Y:S02]  /*10d0*/  DMUL R8, R14, 6 ;  /* 0x401800000e087828 */ /* 0x000fe40000000000 */
[----:B------:R-:W-:Y:S02]  /*10e0*/  DFMA R18, -R30, R46, R18 ;  /* 0x0000002e1e12722b */ /* 0x000fe40000000112 */
[----:B------:R-:W-:-:S02]  /*10f0*/  DFMA R24, R14, UR8, -R24 ;  /* 0x000000080e187c2b */ /* 0x000fc40008000818 */
[----:B------:R-:W-:Y:S01]  /*1100*/  DFMA R50, -R36, R32, R50 ;  /* 0x000000202432722b */ /* 0x000fe20000000132 */
[----:B------:R-:W0:Y:S01]  /*1110*/  LDC.64 R14, c[0x0][0x3a8] ;  /* 0x0000ea00ff0e7b82 */ /* 0x000e220000000a00 */
[----:B------:R-:W-:Y:S02]  /*1120*/  DFMA R52, R64, UR8, -R52 ;  /* 0x0000000840347c2b */ /* 0x000fe40008000834 */
[----:B------:R-:W-:Y:S02]  /*1130*/  DFMA R48, -R36, R34, R48 ;  /* 0x000000222430722b */ /* 0x000fe40000000130 */
[----:B------:R-:W-:Y:S02]  /*1140*/  DMUL R64, R64, 6 ;  /* 0x4018000040407828 */ /* 0x000fe40000000000 */
[----:B------:R-:W-:Y:S02]  /*1150*/  DFMA R4, -R30, R4, R16 ;  /* 0x000000041e04722b */ /* 0x000fe40000000110 */
[----:B------:R-:W-:Y:S01]  /*1160*/  DFMA R40, -R36, R34, R40 ;  /* 0x000000222428722b */ /* 0x000fe20000000128 */
[----:B------:R-:W1:Y:S01]  /*1170*/  LDC.64 R16, c[0x0][0x3a0] ;  /* 0x0000e800ff107b82 */ /* 0x000e620000000a00 */
[----:B------:R-:W-:-:S02]  /*1180*/  DFMA R62, RZ, R62, -R8 ;  /* 0x0000003eff3e722b */ /* 0x000fc40000000808 */
[----:B------:R-:W-:Y:S02]  /*1190*/  DFMA R28, R30, R24, R18 ;  /* 0x000000181e1c722b */ /* 0x000fe40000000012 */
[----:B------:R-:W-:-:S03]  /*11a0*/  DFMA R50, R36, R66, R50 ;  /* 0x000000422432722b */ /* 0x000fc60000000032 */
[----:B------:R-:W2:Y:S01]  /*11b0*/  LDC.64 R8, c[0x0][0x390] ;  /* 0x0000e400ff087b82 */ /* 0x000ea20000000a00 */
[----:B------:R-:W-:Y:S02]  /*11c0*/  DFMA R48, -R36, R66, R48 ;  /* 0x000000422430722b */ /* 0x000fe40000000130 */
[----:B------:R-:W-:Y:S02]  /*11d0*/  DFMA R58, RZ, R58, -R64 ;  /* 0x0000003aff3a722b */ /* 0x000fe40000000840 */
[----:B------:R-:W-:-:S03]  /*11e0*/  DFMA R24, R30, R10, R4 ;  /* 0x0000000a1e18722b */ /* 0x000fc60000000004 */
[----:B------:R-:W3:Y:S01]  /*11f0*/  LDC.64 R18, c[0x0][0x398] ;  /* 0x0000e600ff127b82 */ /* 0x000ee20000000a00 */
[C---:B------:R-:W-:Y:S02]  /*1200*/  DFMA R40, -R36.reuse, R54, R40 ;  /* 0x000000362428722b */ /* 0x040fe40000000128 */
[----:B------:R-:W-:-:S05]  /*1210*/  DFMA R50, -R36, R62, R50 ;  /* 0x0000003e2432722b */ /* 0x000fca0000000132 */
[----:B------:R-:W4:Y:S01]  /*1220*/  LDC.64 R10, c[0x0][0x3b0] ;  /* 0x0000ec00ff0a7b82 */ /* 0x000f220000000a00 */
[----:B------:R-:W-:-:S07]  /*1230*/  DFMA R48, R36, R62, R48 ;  /* 0x0000003e2430722b */ /* 0x000fce0000000030 */
[----:B------:R-:W5:Y:S01]  /*1240*/  LDC.64 R4, c[0x0][0x3b8] ;  /* 0x0000ee00ff047b82 */ /* 0x000f620000000a00 */
[----:B------:R-:W-:Y:S02]  /*1250*/  DFMA R40, R36, R58, R40 ;  /* 0x0000003a2428722b */ /* 0x000fe40000000028 */
[CC--:B------:R-:W-:Y:S02]  /*1260*/  DFMA R28, R30.reuse, R12.reuse, R28 ;  /* 0x0000000c1e1c722b */ /* 0x0c0fe4000000001c */
[----:B------:R-:W-:Y:S02]  /*1270*/  DFMA R22, -R30, R12, R22 ;  /* 0x0000000c1e16722b */ /* 0x000fe40000000116 */
[C---:B------:R-:W-:Y:S02]  /*1280*/  DFMA R50, R36.reuse, R54, R50 ;  /* 0x000000362432722b */ /* 0x040fe40000000032 */
[CC--:B------:R-:W-:Y:S02]  /*1290*/  DFMA R48, R36.reuse, R20.reuse, R48 ;  /* 0x000000142430722b */ /* 0x0c0fe40000000030 */
[----:B------:R-:W-:-:S02]  /*12a0*/  DFMA R40, -R36, R20, R40 ;  /* 0x000000142428722b */ /* 0x000fc40000000128 */
[C---:B------:R-:W-:Y:S01]  /*12b0*/  DFMA R24, -R30.reuse, R52, R24 ;  /* 0x000000341e18722b */ /* 0x040fe20000000118 */
[C---:B--2---:R-:W-:Y:S01]  /*12c0*/  IMAD.WIDE R8, R2.reuse, 0x8, R8 ;  /* 0x0000000802087825 */ /* 0x044fe200078e0208 */
[CC--:B------:R-:W-:Y:S02]  /*12d0*/  DFMA R28, -R30.reuse, R6.reuse, R28 ;  /* 0x000000061e1c722b */ /* 0x0c0fe4000000011c */
[----:B------:R-:W-:Y:S01]  /*12e0*/  DFMA R22, -R30, R6, R22 ;  /* 0x000000061e16722b */ /* 0x000fe20000000116 */
[C---:B---3--:R-:W-:Y:S01]  /*12f0*/  IMAD.WIDE R18, R2.reuse, 0x8, R18 ;  /* 0x0000000802127825 */ /* 0x048fe200078e0212 */
[C---:B------:R-:W-:Y:S02]  /*1300*/  DFMA R50, -R36.reuse, R58, R50 ;  /* 0x0000003a2432722b */ /* 0x040fe40000000132 */
[CC--:B------:R-:W-:Y:S01]  /*1310*/  DFMA R48, -R36.reuse, R26.reuse, R48 ;  /* 0x0000001a2430722b */ /* 0x0c0fe20000000130 */
[C---:B-1----:R-:W-:Y:S01]  /*1320*/  IMAD.WIDE R16, R2.reuse, 0x8, R16 ;  /* 0x0000000802107825 */ /* 0x042fe200078e0210 */
[----:B------:R-:W-:Y:S01]  /*1330*/  DFMA R40, -R36, R26, R40 ;  /* 0x0000001a2428722b */ /* 0x000fe20000000128 */
[----:B------:R-:W-:Y:S02]  /*1340*/  STG.E.64 desc[UR4][R8.64], R24 ;  /* 0x0000001808007986 */ /* 0x000fe4000c101b04 */
[----:B0-----:R-:W-:-:S02]  /*1350*/  IMAD.WIDE R14, R2, 0x8, R14 ;  /* 0x00000008020e7825 */ /* 0x001fc400078e020e */
[----:B------:R-:W-:Y:S02]  /*1360*/  STG.E.64 desc[UR4][R18.64], R28 ;  /* 0x0000001c12007986 */ /* 0x000fe4000c101b04 */
[C---:B----4-:R-:W-:Y:S02]  /*1370*/  IMAD.WIDE R10, R2.reuse, 0x8, R10 ;  /* 0x00000008020a7825 */ /* 0x050fe400078e020a */
[----:B------:R-:W-:Y:S02]  /*1380*/  STG.E.64 desc[UR4][R16.64], R22 ;  /* 0x0000001610007986 */ /* 0x000fe4000c101b04 */
[----:B-----5:R-:W-:Y:S02]  /*1390*/  IMAD.WIDE R4, R2, 0x8, R4 ;  /* 0x0000000802047825 */ /* 0x020fe400078e0204 */
[----:B------:R-:W-:Y:S04]  /*13a0*/  STG.E.64 desc[UR4][R14.64], R50 ;  /* 0x000000320e007986 */ /* 0x000fe8000c101b04 */
[----:B------:R-:W-:Y:S04]  /*13b0*/  STG.E.64 desc[UR4][R10.64], R48 ;  /* 0x000000300a007986 */ /* 0x000fe8000c101b04 */
[----:B------:R-:W-:Y:S01]  /*13c0*/  STG.E.64 desc[UR4][R4.64], R40 ;  /* 0x0000002804007986 */ /* 0x000fe2000c101b04 */
[----:B------:R-:W-:Y:S05]  /*13d0*/  EXIT ;  /* 0x000000000000794d */ /* 0x000fea0003800000 */
.L_x_14:
        /* <DEDUP_REMOVED lines=10> */
.L_x_23:


//--------------------- .text._Z14computeDensityiPdS_S_S_S_S_ --------------------------
	.section	.text._Z14computeDensityiPdS_S_S_S_S_,"ax",@progbits
	.align	128
        .global         _Z14computeDensityiPdS_S_S_S_S_
        .type           _Z14computeDensityiPdS_S_S_S_S_,@function
        .size           _Z14computeDensityiPdS_S_S_S_S_,(.L_x_24 - _Z14computeDensityiPdS_S_S_S_S_)
        .other          _Z14computeDensityiPdS_S_S_S_S_,@"STO_CUDA_ENTRY STV_DEFAULT"
_Z14computeDensityiPdS_S_S_S_S_:
.text._Z14computeDensityiPdS_S_S_S_S_:
        /* <DEDUP_REMOVED lines=13> */
[----:B------:R-:W1:Y:S04]  /*00d0*/  LDCU.64 UR4, c[0x0][0x358] ;  /* 0x00006b00ff0477ac */ /* 0x000e680008000a00 */
[----:B------:R-:W-:-:S02]  /*00e0*/  LEA R3, R0, R3, 0x4 ;  /* 0x0000000300037211 */ /* 0x000fc400078e20ff */
[----:B------:R-:W3:Y:S01]  /*00f0*/  LDC R17, c[0x0][0x380] ;  /* 0x0000e000ff117b82 */ /* 0x000ee20000000800 */
[----:B--2---:R-:W-:-:S07]  /*0100*/  IMAD R2, R7, UR6, R4 ;  /* 0x0000000607027c24 */ /* 0x004fce000f8e0204 */
[----:B------:R-:W2:Y:S01]  /*0110*/  LDC.64 R12, c[0x0][0x390] ;  /* 0x0000e400ff0c7b82 */ /* 0x000ea20000000a00 */
[----:B------:R-:W-:-:S05]  /*0120*/  LEA R0, R2, R3, 0x8 ;  /* 0x0000000302007211 */ /* 0x000fca00078e40ff */
[----:B0-----:R-:W-:-:S04]  /*0130*/  IMAD.WIDE R26, R0, 0x8, R26 ;  /* 0x00000008001a7825 */ /* 0x001fc800078e021a */
[C---:B---3--:R-:W-:Y:S02]  /*0140*/  IMAD.WIDE R4, R17.reuse, 0x8, R26 ;  /* 0x0000000811047825 */ /* 0x048fe400078e021a */
[----:B-1----:R-:W3:Y:S04]  /*0150*/  LDG.E.64.CONSTANT R26, desc[UR4][R26.64] ;  /* 0x000000041a1a7981 */ /* 0x002ee8000c1e9b00 */
[----:B------:R-:W3:Y:S01]  /*0160*/  LDG.E.64.CONSTANT R6, desc[UR4][R4.64] ;  /* 0x0000000404067981 */ /* 0x000ee2000c1e9b00 */
[----:B------:R-:W-:-:S05]  /*0170*/  IMAD.WIDE R8, R17, 0x8, R4 ;  /* 0x0000000811087825 */ /* 0x000fca00078e0204 */
[----:B------:R-:W4:Y:S01]  /*0180*/  LDG.E.64.CONSTANT R2, desc[UR4][R8.64] ;  /* 0x0000000408027981 */ /* 0x000f22000c1e9b00 */
[----:B------:R-:W-:-:S05]  /*0190*/  IMAD.WIDE R14, R17, 0x8, R8 ;  /* 0x00000008110e7825 */ /* 0x000fca00078e0208 */
[----:B------:R-:W5:Y:S01]  /*01a0*/  LDG.E.64.CONSTANT R18, desc[UR4][R14.64] ;  /* 0x000000040e127981 */ /* 0x000f62000c1e9b00 */
[----:B------:R-:W-:-:S05]  /*01b0*/  IMAD.WIDE R24, R17, 0x8, R14 ;  /* 0x0000000811187825 */ /* 0x000fca00078e020e */
[----:B------:R0:W5:Y:S02]  /*01c0*/  LDG.E.64.CONSTANT R22, desc[UR4][R24.64] ;  /* 0x0000000418167981 */ /* 0x000164000c1e9b00 */
[----:B0-----:R-:W-:-:S05]  /*01d0*/  IMAD.WIDE R24, R17, 0x8, R24 ;  /* 0x0000000811187825 */ /* 0x001fca00078e0218 */
[----:B------:R-:W5:Y:S01]  /*01e0*/  LDG.E.64.CONSTANT R20, desc[UR4][R24.64] ;  /* 0x0000000418147981 */ /* 0x000f62000c1e9b00 */
[----:B------:R-:W-:-:S05]  /*01f0*/  IMAD.WIDE R10, R17, 0x8, R24 ;  /* 0x00000008110a7825 */ /* 0x000fca00078e0218 */
[----:B------:R-:W5:Y:S01]  /*0200*/  LDG.E.64.CONSTANT R4, desc[UR4][R10.64] ;  /* 0x000000040a047981 */ /* 0x000f62000c1e9b00 */
[----:B------:R-:W-:-:S05]  /*0210*/  IMAD.WIDE R28, R17, 0x8, R10 ;  /* 0x00000008111c7825 */ /* 0x000fca00078e020a */
[----:B------:R0:W5:Y:S01]  /*0220*/  LDG.E.64.CONSTANT R10, desc[UR4][R28.64] ;  /* 0x000000041c0a7981 */ /* 0x000162000c1e9b00 */
[----:B--2---:R-:W-:-:S04]  /*0230*/  IMAD.WIDE R12, R0, 0x8, R12 ;  /* 0x00000008000c7825 */ /* 0x004fc800078e020c */
[----:B------:R-:W-:-:S05]  /*0240*/  IMAD.WIDE R8, R17, 0x8, R28 ;  /* 0x0000000811087825 */ /* 0x000fca00078e021c */
[----:B------:R-:W2:Y:S01]  /*0250*/  LDG.E.64.CONSTANT R14, desc[UR4][R8.64] ;  /* 0x00000004080e7981 */ /* 0x000ea2000c1e9b00 */
[----:B0-----:R-:W-:-:S03]  /*0260*/  IMAD.WIDE R28, R17, 0x8, R12 ;  /* 0x00000008111c7825 */ /* 0x001fc600078e020c */
[----:B------:R-:W2:Y:S01]  /*0270*/  LDG.E.64.CONSTANT R12, desc[UR4][R12.64] ;  /* 0x000000040c0c7981 */ /* 0x000ea2000c1e9b00 */
[----:B------:R-:W-:Y:S01]  /*0280*/  IMAD.WIDE R24, R17, 0x8, R28 ;  /* 0x0000000811187825 */ /* 0x000fe200078e021c */
[----:B---3--:R-:W-:Y:S02]  /*0290*/  DADD R26, R26, R6 ;  /* 0x000000001a1a7229 */ /* 0x008fe40000000006 */
[----:B------:R0:W3:Y:S06]  /*02a0*/  LDG.E.64.CONSTANT R6, desc[UR4][R28.64] ;  /* 0x000000041c067981 */ /* 0x0000ec000c1e9b00 */
[----:B----4-:R-:W-:Y:S01]  /*02b0*/  DADD R26, R26, R2 ;  /* 0x000000001a1a7229 */ /* 0x010fe20000000002 */
[----:B------:R-:W4:Y:S07]  /*02c0*/  LDG.E.64.CONSTANT R2, desc[UR4][R24.64] ;  /* 0x0000000418027981 */ /* 0x000f2e000c1e9b00 */
[----:B-----5:R-:W-:-:S08]  /*02d0*/  DADD R18, R26, R18 ;  /* 0x000000001a127229 */ /* 0x020fd00000000012 */
[----:B------:R-:W-:-:S08]  /*02e0*/  DADD R18, R18, R22 ;  /* 0x0000000012127229 */ /* 0x000fd00000000016 */
[----:B------:R-:W-:Y:S01]  /*02f0*/  DADD R22, R18, R20 ;  /* 0x0000000012167229 */ /* 0x000fe20000000014 */
[----:B------:R-:W-:-:S04]  /*0300*/  IMAD.WIDE R18, R17, 0x8, R8 ;  /* 0x0000000811127825 */ /* 0x000fc800078e0208 */
[C---:B------:R-:W-:Y:S01]  /*0310*/  IMAD.WIDE R20, R17.reuse, 0x8, R24 ;  /* 0x0000000811147825 */ /* 0x040fe200078e0218 */
[----:B------:R-:W5:Y:S02]  /*0320*/  LDG.E.64.CONSTANT R8, desc[UR4][R18.64] ;  /* 0x0000000412087981 */ /* 0x000f64000c1e9b00 */
[----:B------:R-:W-:Y:S02]  /*0330*/  DADD R22, R22, R4 ;  /* 0x0000000016167229 */ /* 0x000fe40000000004 */
[----:B------:R-:W5:Y:S01]  /*0340*/  LDG.E.64.CONSTANT R4, desc[UR4][R20.64] ;  /* 0x0000000414047981 */ /* 0x000f62000c1e9b00 */
[----:B0-----:R-:W-:-:S04]  /*0350*/  IMAD.WIDE R28, R17, 0x8, R18 ;  /* 0x00000008111c7825 */ /* 0x001fc800078e0212 */
[C---:B------:R-:W-:Y:S01]  /*0360*/  IMAD.WIDE R26, R17.reuse, 0x8, R20 ;  /* 0x00000008111a7825 */ /* 0x040fe200078e0214 */
[----:B------:R-:W-:Y:S01]  /*0370*/  DADD R10, R22, R10 ;  /* 0x00000000160a7229 */ /* 0x000fe2000000000a */
[----:B------:R0:W5:Y:S04]  /*0380*/  LDG.E.64.CONSTANT R24, desc[UR4][R28.64] ;  /* 0x000000041c187981 */ /* 0x000168000c1e9b00 */
[----:B------:R1:W5:Y:S01]  /*0390*/  LDG.E.64.CONSTANT R22, desc[UR4][R26.64] ;  /* 0x000000041a167981 */ /* 0x000362000c1e9b00 */
[----:B0-----:R-:W-:-:S04]  /*03a0*/  IMAD.WIDE R28, R17, 0x8, R28 ;  /* 0x00000008111c7825 */ /* 0x001fc800078e021c */
[----:B-1----:R-:W-:Y:S01]  /*03b0*/  IMAD.WIDE R26, R17, 0x8, R26 ;  /* 0x00000008111a7825 */ /* 0x002fe200078e021a */
[----:B------:R-:W5:Y:S01]  /*03c0*/  LDG.E.64.CONSTANT R18, desc[UR4][R28.64] ;  /* 0x000000041c127981 */ /* 0x000f62000c1e9b00 */
[----:B--2---:R-:W-:-:S03]  /*03d0*/  DADD R14, R10, R14 ;  /* 0x000000000a0e7229 */ /* 0x004fc6000000000e */
[----:B------:R-:W2:Y:S01]  /*03e0*/  LDG.E.64.CONSTANT R20, desc[UR4][R26.64] ;  /* 0x000000041a147981 */ /* 0x000ea2000c1e9b00 */
[----:B------:R-:W-:Y:S01]  /*03f0*/  IMAD.WIDE R10, R17, 0x8, R26 ;  /* 0x00000008110a7825 */ /* 0x000fe200078e021a */
[----:B---3--:R-:W-:-:S04]  /*0400*/  DADD R12, R12, R6 ;  /* 0x000000000c0c7229 */ /* 0x008fc80000000006 */
[----:B------:R0:W3:Y:S04]  /*0410*/  LDG.E.64.CONSTANT R6, desc[UR4][R10.64] ;  /* 0x000000040a067981 */ /* 0x0000e8000c1e9b00 */
[----:B----4-:R-:W-:Y:S01]  /*0420*/  DADD R2, R12, R2 ;  /* 0x000000000c027229 */ /* 0x010fe20000000002 */
[----:B0-----:R-:W-:-:S05]  /*0430*/  IMAD.WIDE R10, R17, 0x8, R10 ;  /* 0x00000008110a7825 */ /* 0x001fca00078e020a */
[----:B------:R-:W4:Y:S01]  /*0440*/  LDG.E.64.CONSTANT R12, desc[UR4][R10.64] ;  /* 0x000000040a0c7981 */ /* 0x000f22000c1e9b00 */
[----:B------:R-:W-:-:S04]  /*0450*/  IMAD.WIDE R26, R17, 0x8, R10 ;  /* 0x00000008111a7825 */ /* 0x000fc800078e020a */
[C---:B------:R-:W-:Y:S01]  /*0460*/  IMAD.WIDE R28, R17.reuse, 0x8, R28 ;  /* 0x00000008111c7825 */ /* 0x040fe200078e021c */
[----:B-----5:R-:W-:Y:S02]  /*0470*/  DADD R8, R14, R8 ;  /* 0x000000000e087229 */ /* 0x020fe40000000008 */
[----:B------:R-:W-:Y:S01]  /*0480*/  DADD R4, R2, R4 ;  /* 0x0000000002047229 */ /* 0x000fe20000000004 */
[----:B------:R0:W5:Y:S05]  /*0490*/  LDG.E.64.CONSTANT R2, desc[UR4][R26.64] ;  /* 0x000000041a027981 */ /* 0x00016a000c1e9b00 */
[----:B------:R-:W-:Y:S02]  /*04a0*/  DADD R24, R8, R24 ;  /* 0x0000000008187229 */ /* 0x000fe40000000018 */
[----:B------:R-:W5:Y:S01]  /*04b0*/  LDG.E.64.CONSTANT R8, desc[UR4][R28.64] ;  /* 0x000000041c087981 */ /* 0x000f62000c1e9b00 */
[----:B0-----:R-:W-:Y:S01]  /*04c0*/  IMAD.WIDE R26, R17, 0x8, R26 ;  /* 0x00000008111a7825 */ /* 0x001fe200078e021a */
[----:B------:R-:W-:-:S04]  /*04d0*/  DADD R22, R4, R22 ;  /* 0x0000000004167229 */ /* 0x000fc80000000016 */
[----:B------:R-:W5:Y:S01]  /*04e0*/  LDG.E.64.CONSTANT R4, desc[UR4][R26.64] ;  /* 0x000000041a047981 */ /* 0x000f62000c1e9b00 */
[----:B------:R-:W-:-:S04]  /*04f0*/  IMAD.WIDE R14, R17, 0x8, R26 ;  /* 0x00000008110e7825 */ /* 0x000fc800078e021a */
[C---:B------:R-:W-:Y:S01]  /*0500*/  IMAD.WIDE R10, R17.reuse, 0x8, R28 ;  /* 0x00000008110a7825 */ /* 0x040fe200078e021c */
[----:B------:R-:W-:Y:S02]  /*0510*/  DADD R18, R24, R18 ;  /* 0x0000000018127229 */ /* 0x000fe40000000012 */
[----:B--2---:R-:W-:Y:S01]  /*0520*/  DADD R24, R22, R20 ;  /* 0x0000000016187229 */ /* 0x004fe20000000014 */
[----:B------:R0:W2:Y:S04]  /*0530*/  LDG.E.64.CONSTANT R22, desc[UR4][R14.64] ;  /* 0x000000040e167981 */ /* 0x0000a8000c1e9b00 */
[----:B------:R1:W2:Y:S01]  /*0540*/  LDG.E.64.CONSTANT R20, desc[UR4][R10.64] ;  /* 0x000000040a147981 */ /* 0x0002a2000c1e9b00 */
[----:B0-----:R-:W-:-:S04]  /*0550*/  IMAD.WIDE R14, R17, 0x8, R14 ;  /* 0x00000008110e7825 */ /* 0x001fc800078e020e */
[----:B-1----:R-:W-:-:S04]  /*0560*/  IMAD.WIDE R10, R17, 0x8, R10 ;  /* 0x00000008110a7825 */ /* 0x002fc800078e020a */
[C---:B------:R-:W-:Y:S01]  /*0570*/  IMAD.WIDE R28, R17.reuse, 0x8, R14 ;  /* 0x00000008111c7825 */ /* 0x040fe200078e020e */
[----:B---3--:R-:W-:Y:S01]  /*0580*/  DADD R26, R24, R6 ;  /* 0x00000000181a7229 */ /* 0x008fe20000000006 */
[----:B------:R-:W3:Y:S04]  /*0590*/  LDG.E.64.CONSTANT R24, desc[UR4][R14.64] ;  /* 0x000000040e187981 */ /* 0x000ee8000c1e9b00 */
[----:B------:R-:W3:Y:S03]  /*05a0*/  LDG.E.64.CONSTANT R6, desc[UR4][R10.64] ;  /* 0x000000040a067981 */ /* 0x000ee6000c1e9b00 */
[----:B----4-:R-:W-:Y:S01]  /*05b0*/  DADD R26, R26, R12 ;  /* 0x000000001a1a7229 */ /* 0x010fe2000000000c */
[----:B------:R0:W4:Y:S02]  /*05c0*/  LDG.E.64.CONSTANT R12, desc[UR4][R28.64] ;  /* 0x000000041c0c7981 */ /* 0x000124000c1e9b00 */
[----:B0-----:R-:W-:-:S05]  /*05d0*/  IMAD.WIDE R28, R17, 0x8, R28 ;  /* 0x00000008111c7825 */ /* 0x001fca00078e021c */
[----:B-----5:R-:W-:Y:S01]  /*05e0*/  DADD R2, R26, R2 ;  /* 0x000000001a027229 */ /* 0x020fe20000000002 */
[----:B------:R-:W-:Y:S01]  /*05f0*/  IMAD.WIDE R26, R17, 0x8, R10 ;  /* 0x00000008111a7825 */ /* 0x000fe200078e020a */
[----:B------:R-:W-:-:S03]  /*0600*/  DADD R8, R18, R8 ;  /* 0x0000000012087229 */ /* 0x000fc60000000008 */
[----:B------:R-:W-:-:S03]  /*0610*/  IMAD.WIDE R10, R17, 0x8, R26 ;  /* 0x00000008110a7825 */ /* 0x000fc600078e021a */
[----:B------:R-:W-:Y:S02]  /*0620*/  DADD R18, R2, R4 ;  /* 0x0000000002127229 */ /* 0x000fe40000000004 */
[----:B------:R-:W5:Y:S01]  /*0630*/  LDG.E.64.CONSTANT R2, desc[UR4][R26.64] ;  /* 0x000000041a027981 */ /* 0x000f62000c1e9b00 */
[----:B------:R-:W-:-:S03]  /*0640*/  IMAD.WIDE R14, R17, 0x8, R28 ;  /* 0x00000008110e7825 */ /* 0x000fc600078e021c */
[----:B------:R-:W5:Y:S02]  /*0650*/  LDG.E.64.CONSTANT R4, desc[UR4][R28.64] ;  /* 0x000000041c047981 */ /* 0x000f64000c1e9b00 */
[----:B--2---:R-:W-:Y:S02]  /*0660*/  DADD R22, R18, R22 ;  /* 0x0000000012167229 */ /* 0x004fe40000000016 */
[----:B------:R0:W2:Y:S01]  /*0670*/  LDG.E.64.CONSTANT R18, desc[UR4][R14.64] ;  /* 0x000000040e127981 */ /* 0x0000a2000c1e9b00 */
[----:B------:R-:W-:-:S03]  /*0680*/  DADD R8, R8, R20 ;  /* 0x0000000008087229 */ /* 0x000fc60000000014 */
[----:B------:R1:W2:Y:S01]  /*0690*/  LDG.E.64.CONSTANT R20, desc[UR4][R10.64] ;  /* 0x000000040a147981 */ /* 0x0002a2000c1e9b00 */
[----:B0-----:R-:W-:-:S04]  /*06a0*/  IMAD.WIDE R14, R17, 0x8, R14 ;  /* 0x00000008110e7825 */ /* 0x001fc800078e020e */
[----:B-1----:R-:W-:-:S04]  /*06b0*/  IMAD.WIDE R10, R17, 0x8, R10 ;  /* 0x00000008110a7825 */ /* 0x002fc800078e020a */
[----:B------:R-:W-:-:S06]  /*06c0*/  IMAD.WIDE R28, R17, 0x8, R10 ;  /* 0x00000008111c7825 */ /* 0x000fcc00078e020a */
[----:B------:R-:W2:Y:S01]  /*06d0*/  LDG.E.64.CONSTANT R28, desc[UR4][R28.64] ;  /* 0x000000041c1c7981 */ /* 0x000ea2000c1e9b00 */
[----:B---3--:R-:W-:-:S03]  /*06e0*/  DADD R24, R22, R24 ;  /* 0x0000000016187229 */ /* 0x008fc60000000018 */
[----:B------:R-:W3:Y:S01]  /*06f0*/  LDG.E.64.CONSTANT R22, desc[UR4][R10.64] ;  /* 0x000000040a167981 */ /* 0x000ee2000c1e9b00 */
[----:B------:R-:W-:-:S03]  /*0700*/  DADD R6, R8, R6 ;  /* 0x0000000008067229 */ /* 0x000fc60000000006 */
[----:B------:R0:W3:Y:S02]  /*0710*/  LDG.E.64.CONSTANT R8, desc[UR4][R14.64] ;  /* 0x000000040e087981 */ /* 0x0000e4000c1e9b00 */
[----:B0-----:R-:W-:-:S05]  /*0720*/  IMAD.WIDE R14, R17, 0x8, R14 ;  /* 0x00000008110e7825 */ /* 0x001fca00078e020e */
[----:B------:R-:W3:Y:S01]  /*0730*/  LDG.E.64.CONSTANT R26, desc[UR4][R14.64] ;  /* 0x000000040e1a7981 */ /* 0x000ee2000c1e9b00 */
[----:B------:R-:W-:Y:S01]  /*0740*/  IMAD.WIDE R10, R17, 0x8, R14 ;  /* 0x00000008110a7825 */ /* 0x000fe200078e020e */
[----:B----4-:R-:W-:-:S04]  /*0750*/  DADD R24, R24, R12 ;  /* 0x0000000018187229 */ /* 0x010fc8000000000c */
[----:B------:R0:W4:Y:S01]  /*0760*/  LDG.E.64.CONSTANT R12, desc[UR4][R10.64] ;  /* 0x000000040a0c7981 */ /* 0x000122000c1e9b00 */
[----:B------:R-:W-:-:S06]  /*0770*/  IMAD.WIDE R16, R17, 0x8, R10 ;  /* 0x0000000811107825 */ /* 0x000fcc00078e020a */
[----:B------:R-:W4:Y:S01]  /*0780*/  LDG.E.64.CONSTANT R16, desc[UR4][R16.64] ;  /* 0x0000000410107981 */ /* 0x000f22000c1e9b00 */
[----:B-----5:R-:W-:Y:S02]  /*0790*/  DADD R2, R6, R2 ;  /* 0x0000000006027229 */ /* 0x020fe40000000002 */
[----:B------:R-:W-:-:S08]  /*07a0*/  DADD R4, R24, R4 ;  /* 0x0000000018047229 */ /* 0x000fd00000000004 */
[----:B--2---:R-:W-:Y:S02]  /*07b0*/  DADD R4, R4, R18 ;  /* 0x0000000004047229 */ /* 0x004fe40000000012 */
[----:B------:R-:W-:Y:S01]  /*07c0*/  DADD R2, R2, R20 ;  /* 0x0000000002027229 */ /* 0x000fe20000000014 */
[----:B------:R-:W-:Y:S01]  /*07d0*/  UMOV UR6, 0xfefa39ef ;  /* 0xfefa39ef00067882 */ /* 0x000fe20000000000 */
[----:B------:R-:W-:Y:S01]  /*07e0*/  UMOV UR7, 0x3fe62e42 ;  /* 0x3fe62e4200077882 */ /* 0x000fe20000000000 */
[----:B------:R-:W-:Y:S01]  /*07f0*/  UMOV UR8, 0x3b39803f ;  /* 0x3b39803f00087882 */ /* 0x000fe20000000000 */
[----:B------:R-:W-:Y:S01]  /*0800*/  UMOV UR9, 0x3c7abc9e ;  /* 0x3c7abc9e00097882 */ /* 0x000fe20000000000 */
[----:B------:R-:W-:Y:S01]  /*0810*/  HFMA2 R19, -RZ, RZ, 1.642578125, -0.00021207332611083984375 ;  /* 0x3e928af3ff137431 */ /* 0x000fe200000001ff */
[----:B------:R-:W-:Y:S01]  /*0820*/  MOV R18, 0xfca213ea ;  /* 0xfca213ea00127802 */ /* 0x000fe20000000f00 */
[----:B------:R-:W-:Y:S01]  /*0830*/  UMOV UR10, 0x69ce2bdf ;  /* 0x69ce2bdf000a7882 */ /* 0x000fe20000000000 */
        /* <DEDUP_REMOVED lines=17> */
[----:B------:R-:W-:Y:S01]  /*0950*/  BSSY.RECONVERGENT B0, `(.L_x_15) ;  /* 0x0000039000007945 */ /* 0x000fe20003800200 */
[----:B---3--:R-:W-:-:S02]  /*0960*/  DADD R2, R2, R22 ;  /* 0x0000000002027229 */ /* 0x008fc40000000016 */
[----:B------:R-:W-:-:S06]  /*0970*/  DADD R4, R4, R8 ;  /* 0x0000000004047229 */ /* 0x000fcc0000000008 */
[----:B------:R-:W-:Y:S01]  /*0980*/  DADD R28, R2, R28 ;  /* 0x00000000021c7229 */ /* 0x000fe2000000001c */
[----:B------:R-:W-:Y:S01]  /*0990*/  HFMA2 R3, -RZ, RZ, 1.9912109375, 0.00128841400146484375 ;  /* 0x3ff71547ff037431 */ /* 0x000fe200000001ff */
[----:B------:R-:W-:Y:S01]  /*09a0*/  MOV R2, 0x652b82fe ;  /* 0x652b82fe00027802 */ /* 0x000fe20000000f00 */
[----:B------:R-:W-:-:S05]  /*09b0*/  DADD R4, R4, R26 ;  /* 0x0000000004047229 */ /* 0x000fca000000001a */
[----:B0-----:R-:W-:-:S03]  /*09c0*/  DFMA R10, R28, -R2, 6.75539944105574400000e+15 ;  /* 0x433800001c0a742b */ /* 0x001fc60000000802 */
[----:B----4-:R-:W-:-:S05]  /*09d0*/  DADD R4, R4, R12 ;  /* 0x0000000004047229 */ /* 0x010fca000000000c */
[----:B------:R-:W-:-:S03]  /*09e0*/  DADD R6, R10, -6.75539944105574400000e+15 ;  /* 0xc33800000a067429 */ /* 0x000fc60000000000 */
[----:B------:R-:W-:-:S05]  /*09f0*/  DADD R16, R4, R16 ;  /* 0x0000000004107229 */ /* 0x000fca0000000010 */
[----:B------:R-:W-:-:S03]  /*0a00*/  DFMA R4, R6, -UR6, -R28 ;  /* 0x8000000606047c2b */ /* 0x000fc6000800081c */
[----:B------:R-:W-:-:S05]  /*0a10*/  DFMA R2, R16, -R2, 6.75539944105574400000e+15 ;  /* 0x433800001002742b */ /* 0x000fca0000000802 */
[----:B------:R-:W-:-:S03]  /*0a20*/  DFMA R6, R6, -UR8, R4 ;  /* 0x8000000806067c2b */ /* 0x000fc60008000004 */
[----:B------:R-:W-:-:S05]  /*0a30*/  DADD R12, R2, -6.75539944105574400000e+15 ;  /* 0xc3380000020c7429 */ /* 0x000fca0000000000 */
[----:B------:R-:W-:-:S03]  /*0a40*/  DFMA R4, R6, UR10, R18 ;  /* 0x0000000a06047c2b */ /* 0x000fc60008000012 */
[----:B------:R-:W-:-:S05]  /*0a50*/  DFMA R14, R12, -UR6, -R16 ;  /* 0x800000060c0e7c2b */ /* 0x000fca0008000810 */
[----:B------:R-:W-:-:S03]  /*0a60*/  DFMA R8, R6, R4, UR12 ;  /* 0x0000000c06087e2b */ /* 0x000fc60008000004 */
[----:B------:R-:W-:-:S05]  /*0a70*/  DFMA R4, R12, -UR8, R14 ;  /* 0x800000080c047c2b */ /* 0x000fca000800000e */
[----:B------:R-:W-:-:S03]  /*0a80*/  DFMA R8, R6, R8, UR14 ;  /* 0x0000000e06087e2b */ /* 0x000fc60008000008 */
[----:B------:R-:W-:-:S05]  /*0a90*/  DFMA R12, R4, UR10, R18 ;  /* 0x0000000a040c7c2b */ /* 0x000fca0008000012 */
[----:B------:R-:W-:-:S03]  /*0aa0*/  DFMA R8, R6, R8, UR16 ;  /* 0x0000001006087e2b */ /* 0x000fc60008000008 */
[----:B------:R-:W-:-:S05]  /*0ab0*/  DFMA R12, R4, R12, UR12 ;  /* 0x0000000c040c7e2b */ /* 0x000fca000800000c */
[----:B------:R-:W-:-:S03]  /*0ac0*/  DFMA R8, R6, R8, UR18 ;  /* 0x0000001206087e2b */ /* 0x000fc60008000008 */
[----:B------:R-:W-:-:S05]  /*0ad0*/  DFMA R12, R4, R12, UR14 ;  /* 0x0000000e040c7e2b */ /* 0x000fca000800000c */
[----:B------:R-:W-:-:S03]  /*0ae0*/  DFMA R8, R6, R8, UR20 ;  /* 0x0000001406087e2b */ /* 0x000fc60008000008 */
[----:B------:R-:W-:-:S05]  /*0af0*/  DFMA R12, R4, R12, UR16 ;  /* 0x00000010040c7e2b */ /* 0x000fca000800000c */
[----:B------:R-:W-:-:S03]  /*0b00*/  DFMA R8, R6, R8, UR22 ;  /* 0x0000001606087e2b */ /* 0x000fc60008000008 */
[----:B------:R-:W-:-:S05]  /*0b10*/  DFMA R12, R4, R12, UR18 ;  /* 0x00000012040c7e2b */ /* 0x000fca000800000c */
[----:B------:R-:W-:-:S03]  /*0b20*/  DFMA R8, R6, R8, UR24 ;  /* 0x0000001806087e2b */ /* 0x000fc60008000008 */
[----:B------:R-:W-:Y:S02]  /*0b30*/  DFMA R12, R4, R12, UR20 ;  /* 0x00000014040c7e2b */ /* 0x000fe4000800000c */
[----:B------:R-:W-:-:S03]  /*0b40*/  DADD R18, -RZ, -R28 ;  /* 0x00000000ff127229 */ /* 0x000fc6000000091c */
[----:B------:R-:W-:-:S03]  /*0b50*/  DFMA R8, R6, R8, UR26 ;  /* 0x0000001a06087e2b */ /* 0x000fc60008000008 */
[----:B------:R-:W-:-:S04]  /*0b60*/  DFMA R12, R4, R12, UR22 ;  /* 0x00000016040c7e2b */ /* 0x000fc8000800000c */
[----:B------:R-:W-:Y:S01]  /*0b70*/  MOV R20, R19 ;  /* 0x0000001300147202 */ /* 0x000fe20000000f00 */
[----:B------:R-:W-:-:S03]  /*0b80*/  DFMA R8, R6, R8, 1 ;  /* 0x3ff000000608742b */ /* 0x000fc60000000008 */
[----:B------:R-:W-:Y:S01]  /*0b90*/  DFMA R14, R4, R12, UR24 ;  /* 0x00000018040e7e2b */ /* 0x000fe2000800000c */
[----:B------:R-:W-:-:S04]  /*0ba0*/  FSETP.GEU.AND P0, PT, |R20|, 4.1917929649353027344, PT ;  /* 0x4086232b1400780b */ /* 0x000fc80003f0e200 */
[----:B------:R-:W-:-:S03]  /*0bb0*/  DFMA R12, R6, R8, 1 ;  /* 0x3ff00000060c742b */ /* 0x000fc60000000008 */
[----:B------:R-:W-:Y:S02]  /*0bc0*/  DFMA R14, R4, R14, UR26 ;  /* 0x0000001a040e7e2b */ /* 0x000fe4000800000e */
[----:B------:R-:W-:-:S06]  /*0bd0*/  DADD R8, -RZ, -R16 ;  /* 0x00000000ff087229 */ /* 0x000fcc0000000910 */
[----:B------:R-:W-:Y:S01]  /*0be0*/  DFMA R18, R4, R14, 1 ;  /* 0x3ff000000412742b */ /* 0x000fe2000000000e */
[----:B------:R-:W-:Y:S02]  /*0bf0*/  LEA R7, R10, R13, 0x14 ;  /* 0x0000000d0a077211 */ /* 0x000fe400078ea0ff */
[----:B------:R-:W-:Y:S01]  /*0c00*/  MOV R6, R12 ;  /* 0x0000000c00067202 */ /* 0x000fe20000000f00 */
[----:B------:R-:W-:Y:S07]  /*0c10*/  @!P0 BRA `(.L_x_16) ;  /* 0x0000000000308947 */ /* 0x000fee0003800000 */
[----:B------:R-:W-:Y:S01]  /*0c20*/  FSETP.GEU.AND P1, PT, |R20|, 4.2275390625, PT ;  /* 0x408748001400780b */ /* 0x000fe20003f2e200 */
[C---:B------:R-:W-:Y:S02]  /*0c30*/  DADD R14, -R28.reuse, +INF ;  /* 0x7ff000001c0e7429 */ /* 0x040fe40000000100 */
[----:B------:R-:W-:-:S08]  /*0c40*/  DSETP.GT.AND P0, PT, R28, RZ, PT ;  /* 0x000000ff1c00722a */ /* 0x000fd00003f04000 */
[----:B------:R-:W-:Y:S02]  /*0c50*/  FSEL R7, R15, RZ, !P0 ;  /* 0x000000ff0f077208 */ /* 0x000fe40004000000 */
[----:B------:R-:W-:-:S04]  /*0c60*/  @!P1 LEA.HI R6, R10, R10, RZ, 0x1 ;  /* 0x0000000a0a069211 */ /* 0x000fc800078f08ff */
[----:B------:R-:W-:Y:S02]  /*0c70*/  @!P1 SHF.R.S32.HI R11, RZ, 0x1, R6 ;  /* 0x00000001ff0b9819 */ /* 0x000fe40000011406 */
[----:B------:R-:W-:Y:S02]  /*0c80*/  FSEL R6, R14, RZ, !P0 ;  /* 0x000000ff0e067208 */ /* 0x000fe40004000000 */
[----:B------:R-:W-:Y:S02]  /*0c90*/  @!P1 IADD3 R10, PT, PT, R10, -R11, RZ ;  /* 0x8000000b0a0a9210 */ /* 0x000fe40007ffe0ff */
[----:B------:R-:W-:Y:S02]  /*0ca0*/  @!P1 LEA R13, R11, R13, 0x14 ;  /* 0x0000000d0b0d9211 */ /* 0x000fe400078ea0ff */
[----:B------:R-:W-:Y:S02]  /*0cb0*/  @!P1 LEA R11, R10, 0x3ff00000, 0x14 ;  /* 0x3ff000000a0b9811 */ /* 0x000fe400078ea0ff */
[----:B------:R-:W-:-:S06]  /*0cc0*/  @!P1 MOV R10, RZ ;  /* 0x000000ff000a9202 */ /* 0x000fcc0000000f00 */
[----:B------:R-:W-:-:S11]  /*0cd0*/  @!P1 DMUL R6, R12, R10 ;  /* 0x0000000a0c069228 */ /* 0x000fd60000000000 */
.L_x_16:
[----:B------:R-:W-:Y:S05]  /*0ce0*/  BSYNC.RECONVERGENT B0 ;  /* 0x0000000000007941 */ /* 0x000fea0003800200 */
.L_x_15:
[----:B------:R-:W0:Y:S01]  /*0cf0*/  LDC.64 R20, c[0x0][0x398] ;  /* 0x0000e600ff147b82 */ /* 0x000e220000000a00 */
[----:B------:R-:W-:Y:S01]  /*0d00*/  FSETP.GEU.AND P0, PT, |R9|, 4.1917929649353027344, PT ;  /* 0x4086232b0900780b */ /* 0x000fe20003f0e200 */
[----:B------:R-:W-:Y:S01]  /*0d10*/  DFMA R18, R4, R18, 1 ;  /* 0x3ff000000412742b */ /* 0x000fe20000000012 */
[----:B------:R-:W-:Y:S05]  /*0d20*/  BSSY.RECONVERGENT B0, `(.L_x_17) ;  /* 0x0000013000007945 */ /* 0x000fea0003800200 */
[----:B------:R-:W1:Y:S04]  /*0d30*/  LDC.64 R12, c[0x0][0x3a0] ;  /* 0x0000e800ff0c7b82 */ /* 0x000e680000000a00 */
[----:B------:R-:W-:-:S02]  /*0d40*/  LEA R5, R2, R19, 0x14 ;  /* 0x0000001302057211 */ /* 0x000fc400078ea0ff */
[----:B------:R-:W-:Y:S02]  /*0d50*/  MOV R4, R18 ;  /* 0x0000001200047202 */ /* 0x000fe40000000f00 */
[----:B------:R-:W2:Y:S08]  /*0d60*/  LDC.64 R10, c[0x0][0x3a8] ;  /* 0x0000ea00ff0a7b82 */ /* 0x000eb00000000a00 */
[----:B------:R-:W3:Y:S01]  /*0d70*/  LDC.64 R14, c[0x0][0x3b0] ;  /* 0x0000ec00ff0e7b82 */ /* 0x000ee20000000a00 */
[----:B------:R-:W-:Y:S05]  /*0d80*/  @!P0 BRA `(.L_x_18) ;  /* 0x0000000000308947 */ /* 0x000fea0003800000 */
[----:B------:R-:W-:Y:S01]  /*0d90*/  FSETP.GEU.AND P1, PT, |R9|, 4.2275390625, PT ;  /* 0x408748000900780b */ /* 0x000fe20003f2e200 */
[C---:B------:R-:W-:Y:S02]  /*0da0*/  DADD R4, -R16.reuse, +INF ;  /* 0x7ff0000010047429 */ /* 0x040fe40000000100 */
[----:B------:R-:W-:-:S08]  /*0db0*/  DSETP.GT.AND P0, PT, R16, RZ, PT ;  /* 0x000000ff1000722a */ /* 0x000fd00003f04000 */
[----:B------:R-:W-:Y:S02]  /*0dc0*/  FSEL R4, R4, RZ, !P0 ;  /* 0x000000ff04047208 */ /* 0x000fe40004000000 */
[----:B------:R-:W-:Y:S02]  /*0dd0*/  @!P1 LEA.HI R3, R2, R2, RZ, 0x1 ;  /* 0x0000000202039211 */ /* 0x000fe400078f08ff */
[----:B------:R-:W-:Y:S02]  /*0de0*/  FSEL R5, R5, RZ, !P0 ;  /* 0x000000ff05057208 */ /* 0x000fe40004000000 */
[----:B------:R-:W-:-:S04]  /*0df0*/  @!P1 SHF.R.S32.HI R3, RZ, 0x1, R3 ;  /* 0x00000001ff039819 */ /* 0x000fc80000011403 */
[----:B------:R-:W-:Y:S02]  /*0e00*/  @!P1 IADD3 R2, PT, PT, R2, -R3, RZ ;  /* 0x8000000302029210 */ /* 0x000fe40007ffe0ff */
[----:B------:R-:W-:Y:S02]  /*0e10*/  @!P1 LEA R19, R3, R19, 0x14 ;  /* 0x0000001303139211 */ /* 0x000fe400078ea0ff */
[----:B------:R-:W-:Y:S02]  /*0e20*/  @!P1 LEA R3, R2, 0x3ff00000, 0x14 ;  /* 0x3ff0000002039811 */ /* 0x000fe400078ea0ff */
[----:B------:R-:W-:-:S06]  /*0e30*/  @!P1 MOV R2, RZ ;  /* 0x000000ff00029202 */ /* 0x000fcc0000000f00 */
[----:B------:R-:W-:-:S11]  /*0e40*/  @!P1 DMUL R4, R18, R2 ;  /* 0x0000000212049228 */ /* 0x000fd60000000000 */
.L_x_18:
[----:B------:R-:W-:Y:S05]  /*0e50*/  BSYNC.RECONVERGENT B0 ;  /* 0x0000000000007941 */ /* 0x000fea0003800200 */
.L_x_17:
[C---:B0-----:R-:W-:Y:S01]  /*0e60*/  IMAD.WIDE R20, R0.reuse, 0x8, R20 ;  /* 0x0000000800147825 */ /* 0x041fe200078e0214 */
[----:B------:R-:W-:Y:S02]  /*0e70*/  DADD R6, -R6, 1 ;  /* 0x3ff0000006067429 */ /* 0x000fe40000000100 */
[----:B------:R-:W-:Y:S01]  /*0e80*/  DADD R4, -R4, 1 ;  /* 0x3ff0000004047429 */ /* 0x000fe20000000100 */
[C---:B-1----:R-:W-:Y:S01]  /*0e90*/  IMAD.WIDE R12, R0.reuse, 0x8, R12 ;  /* 0x00000008000c7825 */ /* 0x042fe200078e020c */
[----:B------:R-:W-:Y:S03]  /*0ea0*/  STG.E.64 desc[UR4][R20.64], R28 ;  /* 0x0000001c14007986 */ /* 0x000fe6000c101b04 */
[C---:B--2---:R-:W-:Y:S01]  /*0eb0*/  IMAD.WIDE R10, R0.reuse, 0x8, R10 ;  /* 0x00000008000a7825 */ /* 0x044fe200078e020a */
[----:B------:R-:W-:Y:S03]  /*0ec0*/  STG.E.64 desc[UR4][R12.64], R16 ;  /* 0x000000100c007986 */ /* 0x000fe6000c101b04 */
[----:B---3--:R-:W-:Y:S01]  /*0ed0*/  IMAD.WIDE R14, R0, 0x8, R14 ;  /* 0x00000008000e7825 */ /* 0x008fe200078e020e */
[----:B------:R-:W-:Y:S04]  /*0ee0*/  STG.E.64 desc[UR4][R10.64], R6 ;  /* 0x000000060a007986 */ /* 0x000fe8000c101b04 */
[----:B------:R-:W-:Y:S01]  /*0ef0*/  STG.E.64 desc[UR4][R14.64], R4 ;  /* 0x000000040e007986 */ /* 0x000fe2000c101b04 */
[----:B------:R-:W-:Y:S05]  /*0f00*/  EXIT ;  /* 0x000000000000794d */ /* 0x000fea0003800000 */
.L_x_19:
        /* <DEDUP_REMOVED lines=15> */
.L_x_24:


//--------------------- .nv.shared.reserved.0     --------------------------
	.section	.nv.shared.reserved.0,"aw",@nobits
	.weak		__nv_reservedSMEM_offset_0_alias
	.size		__nv_reservedSMEM_offset_0_alias, 0, 64
	.other		__nv_reservedSMEM_offset_0_alias,@"STO_CUDA_RESERVED_SHARED STV_DEFAULT"
__nv_reservedSMEM_offset_0_alias:
	.zero		0
	.zero		64


//--------------------- .nv.constant0._Z6streamPdS_S_S_S_S_S_S_S_S_S_S_S_S_S_ --------------------------
	.section	.nv.constant0._Z6streamPdS_S_S_S_S_S_S_S_S_S_S_S_S_S_,"a",@progbits
	.sectionflags	@""
	.align	4
.nv.constant0._Z6streamPdS_S_S_S_S_S_S_S_S_S_S_S_S_S_:
	.zero		1016


//--------------------- .nv.constant0._Z15computeVelocityPdS_S_S_S_S_S_S_S_S_S_S_S_ --------------------------
	.section	.nv.constant0._Z15computeVelocityPdS_S_S_S_S_S_S_S_S_S_S_S_,"a",@progbits
	.sectionflags	@""
	.align	4
.nv.constant0._Z15computeVelocityPdS_S_S_S_S_S_S_S_S_S_S_S_:
	.zero		1000


//--------------------- .nv.constant0._Z15computeSCForcesPdS_S_S_S_S_S_S_ --------------------------
	.section	.nv.constant0._Z15computeSCForcesPdS_S_S_S_S_S_S_,"a",@progbits
	.sectionflags	@""
	.align	4
.nv.constant0._Z15computeSCForcesPdS_S_S_S_S_S_S_:
	.zero		960


//--------------------- .nv.constant0._Z14computeDensityiPdS_S_S_S_S_ --------------------------
	.section	.nv.constant0._Z14computeDensityiPdS_S_S_S_S_,"a",@progbits
	.sectionflags	@""
	.align	4
.nv.constant0._Z14computeDensityiPdS_S_S_S_S_:
	.zero		952


//--------------------- SYMBOLS --------------------------

	.type		.nv.reservedSmem.offset0,@object
	.size		.nv.reservedSmem.offset0,0x4
